//
// Generated by NVIDIA NVVM Compiler
//
// Compiler Build ID: CL-36424714
// Cuda compilation tools, release 13.0, V13.0.88
// Based on NVVM 20.0.0
//

.version 9.0
.target sm_100
.address_size 64

	// .globl	_Z13prescanKernelPfS_S_j
.global .align 1 .b8 _ZN34_INTERNAL_a710dca1_4_k_cu_c75592fa4cuda3std3__45__cpo5beginE[1];
.global .align 1 .b8 _ZN34_INTERNAL_a710dca1_4_k_cu_c75592fa4cuda3std3__45__cpo3endE[1];
.global .align 1 .b8 _ZN34_INTERNAL_a710dca1_4_k_cu_c75592fa4cuda3std3__45__cpo6cbeginE[1];
.global .align 1 .b8 _ZN34_INTERNAL_a710dca1_4_k_cu_c75592fa4cuda3std3__45__cpo4cendE[1];
.global .align 1 .b8 _ZN34_INTERNAL_a710dca1_4_k_cu_c75592fa4cuda3std3__45__cpo6rbeginE[1];
.global .align 1 .b8 _ZN34_INTERNAL_a710dca1_4_k_cu_c75592fa4cuda3std3__45__cpo4rendE[1];
.global .align 1 .b8 _ZN34_INTERNAL_a710dca1_4_k_cu_c75592fa4cuda3std3__45__cpo7crbeginE[1];
.global .align 1 .b8 _ZN34_INTERNAL_a710dca1_4_k_cu_c75592fa4cuda3std3__45__cpo5crendE[1];
.global .align 1 .b8 _ZN34_INTERNAL_a710dca1_4_k_cu_c75592fa4cuda3std3__436_GLOBAL__N__a710dca1_4_k_cu_c75592fa6ignoreE[1];
.global .align 1 .b8 _ZN34_INTERNAL_a710dca1_4_k_cu_c75592fa4cuda3std3__419piecewise_constructE[1];
.global .align 1 .b8 _ZN34_INTERNAL_a710dca1_4_k_cu_c75592fa4cuda3std3__48in_placeE[1];
.global .align 1 .b8 _ZN34_INTERNAL_a710dca1_4_k_cu_c75592fa4cuda3std3__420unreachable_sentinelE[1];
.global .align 1 .b8 _ZN34_INTERNAL_a710dca1_4_k_cu_c75592fa4cuda3std3__47nulloptE[1];
.global .align 1 .b8 _ZN34_INTERNAL_a710dca1_4_k_cu_c75592fa4cuda3std3__48unexpectE[1];
.global .align 1 .b8 _ZN34_INTERNAL_a710dca1_4_k_cu_c75592fa4cuda3std6ranges3__45__cpo4swapE[1];
.global .align 1 .b8 _ZN34_INTERNAL_a710dca1_4_k_cu_c75592fa4cuda3std6ranges3__45__cpo9iter_moveE[1];
.global .align 1 .b8 _ZN34_INTERNAL_a710dca1_4_k_cu_c75592fa4cuda3std6ranges3__45__cpo5beginE[1];
.global .align 1 .b8 _ZN34_INTERNAL_a710dca1_4_k_cu_c75592fa4cuda3std6ranges3__45__cpo3endE[1];
.global .align 1 .b8 _ZN34_INTERNAL_a710dca1_4_k_cu_c75592fa4cuda3std6ranges3__45__cpo6cbeginE[1];
.global .align 1 .b8 _ZN34_INTERNAL_a710dca1_4_k_cu_c75592fa4cuda3std6ranges3__45__cpo4cendE[1];
.global .align 1 .b8 _ZN34_INTERNAL_a710dca1_4_k_cu_c75592fa4cuda3std6ranges3__45__cpo7advanceE[1];
.global .align 1 .b8 _ZN34_INTERNAL_a710dca1_4_k_cu_c75592fa4cuda3std6ranges3__45__cpo9iter_swapE[1];
.global .align 1 .b8 _ZN34_INTERNAL_a710dca1_4_k_cu_c75592fa4cuda3std6ranges3__45__cpo4nextE[1];
.global .align 1 .b8 _ZN34_INTERNAL_a710dca1_4_k_cu_c75592fa4cuda3std6ranges3__45__cpo4prevE[1];
.global .align 1 .b8 _ZN34_INTERNAL_a710dca1_4_k_cu_c75592fa4cuda3std6ranges3__45__cpo4dataE[1];
.global .align 1 .b8 _ZN34_INTERNAL_a710dca1_4_k_cu_c75592fa4cuda3std6ranges3__45__cpo5cdataE[1];
.global .align 1 .b8 _ZN34_INTERNAL_a710dca1_4_k_cu_c75592fa4cuda3std6ranges3__45__cpo4sizeE[1];
.global .align 1 .b8 _ZN34_INTERNAL_a710dca1_4_k_cu_c75592fa4cuda3std6ranges3__45__cpo5ssizeE[1];
.global .align 1 .b8 _ZN34_INTERNAL_a710dca1_4_k_cu_c75592fa4cuda3std6ranges3__45__cpo8distanceE[1];
.global .align 1 .b8 _ZN34_INTERNAL_a710dca1_4_k_cu_c75592fa6thrust24THRUST_300001_SM_1000_NS8cuda_cub3parE[1];
.global .align 1 .b8 _ZN34_INTERNAL_a710dca1_4_k_cu_c75592fa6thrust24THRUST_300001_SM_1000_NS8cuda_cub10par_nosyncE[1];
.global .align 1 .b8 _ZN34_INTERNAL_a710dca1_4_k_cu_c75592fa6thrust24THRUST_300001_SM_1000_NS6system6detail10sequential3seqE[1];
.global .align 1 .b8 _ZN34_INTERNAL_a710dca1_4_k_cu_c75592fa6thrust24THRUST_300001_SM_1000_NS12placeholders2_1E[1];
.global .align 1 .b8 _ZN34_INTERNAL_a710dca1_4_k_cu_c75592fa6thrust24THRUST_300001_SM_1000_NS12placeholders2_2E[1];
.global .align 1 .b8 _ZN34_INTERNAL_a710dca1_4_k_cu_c75592fa6thrust24THRUST_300001_SM_1000_NS12placeholders2_3E[1];
.global .align 1 .b8 _ZN34_INTERNAL_a710dca1_4_k_cu_c75592fa6thrust24THRUST_300001_SM_1000_NS12placeholders2_4E[1];
.global .align 1 .b8 _ZN34_INTERNAL_a710dca1_4_k_cu_c75592fa6thrust24THRUST_300001_SM_1000_NS12placeholders2_5E[1];
.global .align 1 .b8 _ZN34_INTERNAL_a710dca1_4_k_cu_c75592fa6thrust24THRUST_300001_SM_1000_NS12placeholders2_6E[1];
.global .align 1 .b8 _ZN34_INTERNAL_a710dca1_4_k_cu_c75592fa6thrust24THRUST_300001_SM_1000_NS12placeholders2_7E[1];
.global .align 1 .b8 _ZN34_INTERNAL_a710dca1_4_k_cu_c75592fa6thrust24THRUST_300001_SM_1000_NS12placeholders2_8E[1];
.global .align 1 .b8 _ZN34_INTERNAL_a710dca1_4_k_cu_c75592fa6thrust24THRUST_300001_SM_1000_NS12placeholders2_9E[1];
.global .align 1 .b8 _ZN34_INTERNAL_a710dca1_4_k_cu_c75592fa6thrust24THRUST_300001_SM_1000_NS12placeholders3_10E[1];
.global .align 1 .b8 _ZN34_INTERNAL_a710dca1_4_k_cu_c75592fa6thrust24THRUST_300001_SM_1000_NS3seqE[1];
.extern .shared .align 16 .b8 s_data[];

.visible .entry _Z13prescanKernelPfS_S_j(
	.param .u64 .ptr .align 1 _Z13prescanKernelPfS_S_j_param_0,
	.param .u64 .ptr .align 1 _Z13prescanKernelPfS_S_j_param_1,
	.param .u64 .ptr .align 1 _Z13prescanKernelPfS_S_j_param_2,
	.param .u32 _Z13prescanKernelPfS_S_j_param_3
)
{
	.reg .pred 	%p<25>;
	.reg .b32 	%r<220>;
	.reg .b32 	%f<71>;
	.reg .b64 	%rd<17>;

	ld.param.u64 	%rd4, [_Z13prescanKernelPfS_S_j_param_0];
	ld.param.u64 	%rd5, [_Z13prescanKernelPfS_S_j_param_1];
	ld.param.u64 	%rd3, [_Z13prescanKernelPfS_S_j_param_2];
	ld.param.u32 	%r11, [_Z13prescanKernelPfS_S_j_param_3];
	cvta.to.global.u64 	%rd1, %rd5;
	cvta.to.global.u64 	%rd2, %rd4;
	mov.u32 	%r1, %tid.x;
	mov.u32 	%r2, %ctaid.x;
	shl.b32 	%r12, %r2, 10;
	or.b32  	%r3, %r12, %r1;
	add.s32 	%r4, %r3, 512;
	setp.ge.u32 	%p1, %r3, %r11;
	mov.f32 	%f69, 0f00000000;
	@%p1 bra 	$L__BB0_2;
	mul.wide.u32 	%rd6, %r3, 4;
	add.s64 	%rd7, %rd2, %rd6;
	ld.global.f32 	%f69, [%rd7];
$L__BB0_2:
	shr.u32 	%r13, %r1, 4;
	add.s32 	%r14, %r13, %r1;
	shl.b32 	%r15, %r14, 2;
	mov.u32 	%r16, s_data;
	add.s32 	%r5, %r16, %r15;
	st.shared.f32 	[%r5], %f69;
	setp.ge.u32 	%p2, %r4, %r11;
	mov.f32 	%f70, 0f00000000;
	@%p2 bra 	$L__BB0_4;
	mul.wide.u32 	%rd8, %r4, 4;
	add.s64 	%rd9, %rd2, %rd8;
	ld.global.f32 	%f70, [%rd9];
$L__BB0_4:
	add.s32 	%r17, %r1, 512;
	shr.u32 	%r18, %r17, 4;
	add.s32 	%r19, %r18, %r1;
	shl.b32 	%r20, %r19, 2;
	add.s32 	%r6, %r16, %r20;
	st.shared.f32 	[%r6+2048], %f70;
	shl.b32 	%r22, %r1, 1;
	or.b32  	%r7, %r22, 1;
	add.s32 	%r8, %r22, 2;
	bar.sync 	0;
	setp.gt.u32 	%p3, %r1, 511;
	shr.u32 	%r23, %r1, 3;
	add.s32 	%r24, %r23, %r22;
	shl.b32 	%r25, %r24, 2;
	add.s32 	%r9, %r16, %r25;
	shr.u32 	%r26, %r22, 4;
	add.s32 	%r27, %r26, %r22;
	shl.b32 	%r28, %r27, 2;
	add.s32 	%r10, %r16, %r28;
	@%p3 bra 	$L__BB0_6;
	ld.shared.f32 	%f7, [%r9];
	ld.shared.f32 	%f8, [%r10+4];
	add.f32 	%f9, %f7, %f8;
	st.shared.f32 	[%r10+4], %f9;
$L__BB0_6:
	bar.sync 	0;
	setp.gt.u32 	%p4, %r1, 255;
	@%p4 bra 	$L__BB0_8;
	shl.b32 	%r29, %r7, 1;
	add.s32 	%r30, %r29, -1;
	shl.b32 	%r31, %r8, 1;
	shr.u32 	%r32, %r30, 4;
	add.s32 	%r33, %r32, %r29;
	shr.u32 	%r34, %r29, 4;
	add.s32 	%r35, %r34, %r31;
	shl.b32 	%r36, %r33, 2;
	add.s32 	%r38, %r16, %r36;
	ld.shared.f32 	%f10, [%r38+-4];
	shl.b32 	%r39, %r35, 2;
	add.s32 	%r40, %r16, %r39;
	ld.shared.f32 	%f11, [%r40+-4];
	add.f32 	%f12, %f10, %f11;
	st.shared.f32 	[%r40+-4], %f12;
$L__BB0_8:
	bar.sync 	0;
	setp.gt.u32 	%p5, %r1, 127;
	@%p5 bra 	$L__BB0_10;
	shl.b32 	%r41, %r7, 2;
	add.s32 	%r42, %r41, -1;
	shl.b32 	%r43, %r8, 2;
	shr.u32 	%r44, %r42, 4;
	add.s32 	%r45, %r44, %r41;
	shr.u32 	%r46, %r41, 4;
	add.s32 	%r47, %r46, %r43;
	shl.b32 	%r48, %r45, 2;
	add.s32 	%r50, %r16, %r48;
	ld.shared.f32 	%f13, [%r50+-4];
	shl.b32 	%r51, %r47, 2;
	add.s32 	%r52, %r16, %r51;
	ld.shared.f32 	%f14, [%r52+-4];
	add.f32 	%f15, %f13, %f14;
	st.shared.f32 	[%r52+-4], %f15;
$L__BB0_10:
	bar.sync 	0;
	setp.gt.u32 	%p6, %r1, 63;
	@%p6 bra 	$L__BB0_12;
	shl.b32 	%r53, %r7, 3;
	add.s32 	%r54, %r53, -1;
	shl.b32 	%r55, %r8, 3;
	shr.u32 	%r56, %r54, 4;
	add.s32 	%r57, %r56, %r53;
	shr.u32 	%r58, %r53, 4;
	add.s32 	%r59, %r58, %r55;
	shl.b32 	%r60, %r57, 2;
	add.s32 	%r62, %r16, %r60;
	ld.shared.f32 	%f16, [%r62+-4];
	shl.b32 	%r63, %r59, 2;
	add.s32 	%r64, %r16, %r63;
	ld.shared.f32 	%f17, [%r64+-4];
	add.f32 	%f18, %f16, %f17;
	st.shared.f32 	[%r64+-4], %f18;
$L__BB0_12:
	bar.sync 	0;
	setp.gt.u32 	%p7, %r1, 31;
	@%p7 bra 	$L__BB0_14;
	shl.b32 	%r65, %r7, 4;
	add.s32 	%r66, %r65, -1;
	shl.b32 	%r67, %r8, 4;
	shr.u32 	%r68, %r66, 4;
	add.s32 	%r69, %r68, %r65;
	add.s32 	%r70, %r7, %r67;
	shl.b32 	%r71, %r69, 2;
	add.s32 	%r73, %r16, %r71;
	ld.shared.f32 	%f19, [%r73+-4];
	shl.b32 	%r74, %r70, 2;
	add.s32 	%r75, %r16, %r74;
	ld.shared.f32 	%f20, [%r75+-4];
	add.f32 	%f21, %f19, %f20;
	st.shared.f32 	[%r75+-4], %f21;
$L__BB0_14:
	bar.sync 	0;
	setp.gt.u32 	%p8, %r1, 15;
	@%p8 bra 	$L__BB0_16;
	shl.b32 	%r76, %r7, 5;
	add.s32 	%r77, %r76, -1;
	shl.b32 	%r78, %r8, 5;
	shr.u32 	%r79, %r77, 4;
	add.s32 	%r80, %r79, %r76;
	shr.u32 	%r81, %r76, 4;
	add.s32 	%r82, %r78, %r81;
	shl.b32 	%r83, %r82, 2;
	shl.b32 	%r84, %r80, 2;
	add.s32 	%r86, %r16, %r84;
	ld.shared.f32 	%f22, [%r86+-4];
	add.s32 	%r87, %r16, %r83;
	ld.shared.f32 	%f23, [%r87];
	add.f32 	%f24, %f22, %f23;
	st.shared.f32 	[%r87], %f24;
$L__BB0_16:
	bar.sync 	0;
	setp.gt.u32 	%p9, %r1, 7;
	@%p9 bra 	$L__BB0_18;
	shl.b32 	%r88, %r7, 6;
	add.s32 	%r89, %r88, -1;
	shl.b32 	%r90, %r8, 6;
	shr.u32 	%r91, %r89, 4;
	add.s32 	%r92, %r91, %r88;
	shr.u32 	%r93, %r88, 4;
	add.s32 	%r94, %r90, %r93;
	shl.b32 	%r95, %r94, 2;
	shl.b32 	%r96, %r92, 2;
	add.s32 	%r98, %r16, %r96;
	ld.shared.f32 	%f25, [%r98+-4];
	add.s32 	%r99, %r16, %r95;
	ld.shared.f32 	%f26, [%r99+8];
	add.f32 	%f27, %f25, %f26;
	st.shared.f32 	[%r99+8], %f27;
$L__BB0_18:
	bar.sync 	0;
	setp.gt.u32 	%p10, %r1, 3;
	@%p10 bra 	$L__BB0_20;
	shl.b32 	%r100, %r7, 7;
	add.s32 	%r101, %r100, -1;
	shl.b32 	%r102, %r8, 7;
	shr.u32 	%r103, %r101, 4;
	add.s32 	%r104, %r103, %r100;
	shr.u32 	%r105, %r100, 4;
	add.s32 	%r106, %r102, %r105;
	shl.b32 	%r107, %r106, 2;
	shl.b32 	%r108, %r104, 2;
	add.s32 	%r110, %r16, %r108;
	ld.shared.f32 	%f28, [%r110+-4];
	add.s32 	%r111, %r16, %r107;
	ld.shared.f32 	%f29, [%r111+24];
	add.f32 	%f30, %f28, %f29;
	st.shared.f32 	[%r111+24], %f30;
$L__BB0_20:
	bar.sync 	0;
	setp.gt.u32 	%p11, %r1, 1;
	@%p11 bra 	$L__BB0_22;
	shl.b32 	%r112, %r7, 8;
	add.s32 	%r113, %r112, -1;
	shl.b32 	%r114, %r8, 8;
	shr.u32 	%r115, %r113, 4;
	add.s32 	%r116, %r115, %r112;
	shr.u32 	%r117, %r112, 4;
	add.s32 	%r118, %r114, %r117;
	shl.b32 	%r119, %r118, 2;
	shl.b32 	%r120, %r116, 2;
	add.s32 	%r122, %r16, %r120;
	ld.shared.f32 	%f31, [%r122+-4];
	add.s32 	%r123, %r16, %r119;
	ld.shared.f32 	%f32, [%r123+56];
	add.f32 	%f33, %f31, %f32;
	st.shared.f32 	[%r123+56], %f33;
$L__BB0_22:
	bar.sync 	0;
	setp.ne.s32 	%p12, %r1, 0;
	@%p12 bra 	$L__BB0_24;
	ld.shared.f32 	%f34, [s_data+2168];
	ld.shared.f32 	%f35, [s_data+4344];
	add.f32 	%f36, %f34, %f35;
	cvta.to.global.u64 	%rd10, %rd3;
	mul.wide.u32 	%rd11, %r2, 4;
	add.s64 	%rd12, %rd10, %rd11;
	st.global.f32 	[%rd12], %f36;
	mov.b32 	%r124, 0;
	st.shared.u32 	[s_data+4344], %r124;
$L__BB0_24:
	setp.ne.s32 	%p13, %r1, 0;
	bar.sync 	0;
	@%p13 bra 	$L__BB0_26;
	ld.shared.f32 	%f37, [s_data+2168];
	ld.shared.f32 	%f38, [s_data+4344];
	st.shared.f32 	[s_data+2168], %f38;
	add.f32 	%f39, %f37, %f38;
	st.shared.f32 	[s_data+4344], %f39;
$L__BB0_26:
	setp.gt.u32 	%p14, %r1, 1;
	bar.sync 	0;
	@%p14 bra 	$L__BB0_28;
	shl.b32 	%r125, %r7, 8;
	add.s32 	%r126, %r125, -1;
	shl.b32 	%r127, %r8, 8;
	shr.u32 	%r128, %r126, 4;
	add.s32 	%r129, %r128, %r125;
	shr.u32 	%r130, %r125, 4;
	add.s32 	%r131, %r127, %r130;
	shl.b32 	%r132, %r131, 2;
	shl.b32 	%r133, %r129, 2;
	add.s32 	%r135, %r16, %r133;
	ld.shared.f32 	%f40, [%r135+-4];
	add.s32 	%r136, %r16, %r132;
	ld.shared.f32 	%f41, [%r136+56];
	st.shared.f32 	[%r135+-4], %f41;
	add.f32 	%f42, %f40, %f41;
	st.shared.f32 	[%r136+56], %f42;
$L__BB0_28:
	setp.gt.u32 	%p15, %r1, 3;
	bar.sync 	0;
	@%p15 bra 	$L__BB0_30;
	shl.b32 	%r137, %r7, 7;
	add.s32 	%r138, %r137, -1;
	shl.b32 	%r139, %r8, 7;
	shr.u32 	%r140, %r138, 4;
	add.s32 	%r141, %r140, %r137;
	shr.u32 	%r142, %r137, 4;
	add.s32 	%r143, %r139, %r142;
	shl.b32 	%r144, %r143, 2;
	shl.b32 	%r145, %r141, 2;
	add.s32 	%r147, %r16, %r145;
	ld.shared.f32 	%f43, [%r147+-4];
	add.s32 	%r148, %r16, %r144;
	ld.shared.f32 	%f44, [%r148+24];
	st.shared.f32 	[%r147+-4], %f44;
	add.f32 	%f45, %f43, %f44;
	st.shared.f32 	[%r148+24], %f45;
$L__BB0_30:
	setp.gt.u32 	%p16, %r1, 7;
	bar.sync 	0;
	@%p16 bra 	$L__BB0_32;
	shl.b32 	%r149, %r7, 6;
	add.s32 	%r150, %r149, -1;
	shl.b32 	%r151, %r8, 6;
	shr.u32 	%r152, %r150, 4;
	add.s32 	%r153, %r152, %r149;
	shr.u32 	%r154, %r149, 4;
	add.s32 	%r155, %r151, %r154;
	shl.b32 	%r156, %r155, 2;
	shl.b32 	%r157, %r153, 2;
	add.s32 	%r159, %r16, %r157;
	ld.shared.f32 	%f46, [%r159+-4];
	add.s32 	%r160, %r16, %r156;
	ld.shared.f32 	%f47, [%r160+8];
	st.shared.f32 	[%r159+-4], %f47;
	add.f32 	%f48, %f46, %f47;
	st.shared.f32 	[%r160+8], %f48;
$L__BB0_32:
	setp.gt.u32 	%p17, %r1, 15;
	bar.sync 	0;
	@%p17 bra 	$L__BB0_34;
	shl.b32 	%r161, %r7, 5;
	add.s32 	%r162, %r161, -1;
	shl.b32 	%r163, %r8, 5;
	shr.u32 	%r164, %r162, 4;
	add.s32 	%r165, %r164, %r161;
	shr.u32 	%r166, %r161, 4;
	add.s32 	%r167, %r163, %r166;
	shl.b32 	%r168, %r167, 2;
	shl.b32 	%r169, %r165, 2;
	add.s32 	%r171, %r16, %r169;
	ld.shared.f32 	%f49, [%r171+-4];
	add.s32 	%r172, %r16, %r168;
	ld.shared.f32 	%f50, [%r172];
	st.shared.f32 	[%r171+-4], %f50;
	add.f32 	%f51, %f49, %f50;
	st.shared.f32 	[%r172], %f51;
$L__BB0_34:
	setp.gt.u32 	%p18, %r1, 31;
	bar.sync 	0;
	@%p18 bra 	$L__BB0_36;
	shl.b32 	%r173, %r7, 4;
	add.s32 	%r174, %r173, -1;
	shl.b32 	%r175, %r8, 4;
	shr.u32 	%r176, %r174, 4;
	add.s32 	%r177, %r176, %r173;
	add.s32 	%r178, %r7, %r175;
	shl.b32 	%r179, %r177, 2;
	add.s32 	%r181, %r16, %r179;
	ld.shared.f32 	%f52, [%r181+-4];
	shl.b32 	%r182, %r178, 2;
	add.s32 	%r183, %r16, %r182;
	ld.shared.f32 	%f53, [%r183+-4];
	st.shared.f32 	[%r181+-4], %f53;
	add.f32 	%f54, %f52, %f53;
	st.shared.f32 	[%r183+-4], %f54;
$L__BB0_36:
	setp.gt.u32 	%p19, %r1, 63;
	bar.sync 	0;
	@%p19 bra 	$L__BB0_38;
	shl.b32 	%r184, %r7, 3;
	add.s32 	%r185, %r184, -1;
	shl.b32 	%r186, %r8, 3;
	shr.u32 	%r187, %r185, 4;
	add.s32 	%r188, %r187, %r184;
	shr.u32 	%r189, %r184, 4;
	add.s32 	%r190, %r189, %r186;
	shl.b32 	%r191, %r188, 2;
	add.s32 	%r193, %r16, %r191;
	ld.shared.f32 	%f55, [%r193+-4];
	shl.b32 	%r194, %r190, 2;
	add.s32 	%r195, %r16, %r194;
	ld.shared.f32 	%f56, [%r195+-4];
	st.shared.f32 	[%r193+-4], %f56;
	add.f32 	%f57, %f55, %f56;
	st.shared.f32 	[%r195+-4], %f57;
$L__BB0_38:
	setp.gt.u32 	%p20, %r1, 127;
	bar.sync 	0;
	@%p20 bra 	$L__BB0_40;
	shl.b32 	%r196, %r7, 2;
	add.s32 	%r197, %r196, -1;
	shl.b32 	%r198, %r8, 2;
	shr.u32 	%r199, %r197, 4;
	add.s32 	%r200, %r199, %r196;
	shr.u32 	%r201, %r196, 4;
	add.s32 	%r202, %r201, %r198;
	shl.b32 	%r203, %r200, 2;
	add.s32 	%r205, %r16, %r203;
	ld.shared.f32 	%f58, [%r205+-4];
	shl.b32 	%r206, %r202, 2;
	add.s32 	%r207, %r16, %r206;
	ld.shared.f32 	%f59, [%r207+-4];
	st.shared.f32 	[%r205+-4], %f59;
	add.f32 	%f60, %f58, %f59;
	st.shared.f32 	[%r207+-4], %f60;
$L__BB0_40:
	setp.gt.u32 	%p21, %r1, 255;
	bar.sync 	0;
	@%p21 bra 	$L__BB0_42;
	shl.b32 	%r208, %r7, 1;
	add.s32 	%r209, %r208, -1;
	shl.b32 	%r210, %r8, 1;
	shr.u32 	%r211, %r209, 4;
	add.s32 	%r212, %r211, %r208;
	shr.u32 	%r213, %r208, 4;
	add.s32 	%r214, %r213, %r210;
	shl.b32 	%r215, %r212, 2;
	add.s32 	%r217, %r16, %r215;
	ld.shared.f32 	%f61, [%r217+-4];
	shl.b32 	%r218, %r214, 2;
	add.s32 	%r219, %r16, %r218;
	ld.shared.f32 	%f62, [%r219+-4];
	st.shared.f32 	[%r217+-4], %f62;
	add.f32 	%f63, %f61, %f62;
	st.shared.f32 	[%r219+-4], %f63;
$L__BB0_42:
	setp.gt.u32 	%p22, %r1, 511;
	bar.sync 	0;
	@%p22 bra 	$L__BB0_44;
	ld.shared.f32 	%f64, [%r9];
	ld.shared.f32 	%f65, [%r10+4];
	st.shared.f32 	[%r9], %f65;
	add.f32 	%f66, %f64, %f65;
	st.shared.f32 	[%r10+4], %f66;
$L__BB0_44:
	setp.ge.u32 	%p23, %r3, %r11;
	bar.sync 	0;
	@%p23 bra 	$L__BB0_46;
	ld.shared.f32 	%f67, [%r5];
	mul.wide.u32 	%rd13, %r3, 4;
	add.s64 	%rd14, %rd1, %rd13;
	st.global.f32 	[%rd14], %f67;
$L__BB0_46:
	setp.ge.u32 	%p24, %r4, %r11;
	@%p24 bra 	$L__BB0_48;
	ld.shared.f32 	%f68, [%r6+2048];
	mul.wide.u32 	%rd15, %r4, 4;
	add.s64 	%rd16, %rd1, %rd15;
	st.global.f32 	[%rd16], %f68;
$L__BB0_48:
	ret;

}
	// .globl	_Z14additionKernelPfS_S_j
.visible .entry _Z14additionKernelPfS_S_j(
	.param .u64 .ptr .align 1 _Z14additionKernelPfS_S_j_param_0,
	.param .u64 .ptr .align 1 _Z14additionKernelPfS_S_j_param_1,
	.param .u64 .ptr .align 1 _Z14additionKernelPfS_S_j_param_2,
	.param .u32 _Z14additionKernelPfS_S_j_param_3
)
{
	.reg .pred 	%p<2>;
	.reg .b32 	%r<7>;
	.reg .b32 	%f<7>;
	.reg .b64 	%rd<15>;

	ld.param.u64 	%rd1, [_Z14additionKernelPfS_S_j_param_0];
	ld.param.u64 	%rd2, [_Z14additionKernelPfS_S_j_param_1];
	ld.param.u64 	%rd3, [_Z14additionKernelPfS_S_j_param_2];
	ld.param.u32 	%r3, [_Z14additionKernelPfS_S_j_param_3];
	mov.u32 	%r1, %ctaid.x;
	shl.b32 	%r4, %r1, 10;
	mov.u32 	%r5, %tid.x;
	or.b32  	%r2, %r4, %r5;
	setp.ge.u32 	%p1, %r2, %r3;
	@%p1 bra 	$L__BB1_2;
	cvta.to.global.u64 	%rd4, %rd1;
	cvta.to.global.u64 	%rd5, %rd3;
	cvta.to.global.u64 	%rd6, %rd2;
	mul.wide.u32 	%rd7, %r2, 4;
	add.s64 	%rd8, %rd4, %rd7;
	ld.global.f32 	%f1, [%rd8];
	mul.wide.u32 	%rd9, %r1, 4;
	add.s64 	%rd10, %rd5, %rd9;
	ld.global.f32 	%f2, [%rd10];
	add.f32 	%f3, %f1, %f2;
	add.s64 	%rd11, %rd6, %rd7;
	st.global.f32 	[%rd11], %f3;
	add.s32 	%r6, %r2, 512;
	mul.wide.u32 	%rd12, %r6, 4;
	add.s64 	%rd13, %rd4, %rd12;
	ld.global.f32 	%f4, [%rd13];
	ld.global.f32 	%f5, [%rd10];
	add.f32 	%f6, %f4, %f5;
	add.s64 	%rd14, %rd6, %rd12;
	st.global.f32 	[%rd14], %f6;
$L__BB1_2:
	ret;

}
	// .globl	_ZN3cub18CUB_300001_SM_10006detail11EmptyKernelIvEEvv
.visible .entry _ZN3cub18CUB_300001_SM_10006detail11EmptyKernelIvEEvv()
{


	ret;

}


// ===== COMPILED SASS (sm_100) =====

	.target	sm_100

	.elftype	@"ET_EXEC"


//--------------------- .note.nv.tkinfo           --------------------------
	.section	.note.nv.tkinfo,"",@"SHT_NOTE"
	.sectionflags	@"SHF_NOTE_NV_TKINFO"
	.tkinfo
        /*0018*/ 	.word	0x00000002
        /*0030*/ 	.string	""
        /*0030*/ 	.string	"ptxas"
        /*0030*/ 	.string	"Cuda compilation tools, release 13.0, V13.0.88"
        /*0030*/ 	.string	"Build cuda_13.0.r13.0/compiler.36424714_0"
        /*0030*/ 	.string	"-arch sm_100 -m 64 "



//--------------------- .note.nv.cuinfo           --------------------------
	.section	.note.nv.cuinfo,"",@"SHT_NOTE"
	.sectionflags	@"SHF_NOTE_NV_CUINFO"
        /*0018*/ 	.short	0x0002
        /*001a*/ 	.short	0x0064
        /*001c*/ 	.short	0x0082
	.zero		2


//--------------------- .nv.info                  --------------------------
	.section	.nv.info,"",@"SHT_CUDA_INFO"
	.align	4


	//----- nvinfo : EIATTR_REGCOUNT
	.align		4
        /*0000*/ 	.byte	0x04, 0x2f
        /*0002*/ 	.short	(.L_44 - .L_43)
	.align		4
.L_43:
        /*0004*/ 	.word	index@(_Z13prescanKernelPfS_S_j)
        /*0008*/ 	.word	0x00000013


	//----- nvinfo : EIATTR_FRAME_SIZE
	.align		4
.L_44:
        /*000c*/ 	.byte	0x04, 0x11
        /*000e*/ 	.short	(.L_46 - .L_45)
	.align		4
.L_45:
        /*0010*/ 	.word	index@(_Z13prescanKernelPfS_S_j)
        /*0014*/ 	.word	0x00000000


	//----- nvinfo : EIATTR_REGCOUNT
	.align		4
.L_46:
        /*0018*/ 	.byte	0x04, 0x2f
        /*001a*/ 	.short	(.L_48 - .L_47)
	.align		4
.L_47:
        /*001c*/ 	.word	index@(_Z14additionKernelPfS_S_j)
        /*0020*/ 	.word	0x00000014


	//----- nvinfo : EIATTR_FRAME_SIZE
	.align		4
.L_48:
        /*0024*/ 	.byte	0x04, 0x11
        /*0026*/ 	.short	(.L_50 - .L_49)
	.align		4
.L_49:
        /*0028*/ 	.word	index@(_Z14additionKernelPfS_S_j)
        /*002c*/ 	.word	0x00000000


	//----- nvinfo : EIATTR_REGCOUNT
	.align		4
.L_50:
        /*0030*/ 	.byte	0x04, 0x2f
        /*0032*/ 	.short	(.L_52 - .L_51)
	.align		4
.L_51:
        /*0034*/ 	.word	index@(_ZN3cub18CUB_300001_SM_10006detail11EmptyKernelIvEEvv)
        /*0038*/ 	.word	0x00000004


	//----- nvinfo : EIATTR_FRAME_SIZE
	.align		4
.L_52:
        /*003c*/ 	.byte	0x04, 0x11
        /*003e*/ 	.short	(.L_54 - .L_53)
	.align		4
.L_53:
        /*0040*/ 	.word	index@(_ZN3cub18CUB_300001_SM_10006detail11EmptyKernelIvEEvv)
        /*0044*/ 	.word	0x00000000


	//----- nvinfo : EIATTR_MIN_STACK_SIZE
	.align		4
.L_54:
        /*0048*/ 	.byte	0x04, 0x12
        /*004a*/ 	.short	(.L_56 - .L_55)
	.align		4
.L_55:
        /*004c*/ 	.word	index@(_ZN3cub18CUB_300001_SM_10006detail11EmptyKernelIvEEvv)
        /*0050*/ 	.word	0x00000000


	//----- nvinfo : EIATTR_MIN_STACK_SIZE
	.align		4
.L_56:
        /*0054*/ 	.byte	0x04, 0x12
        /*0056*/ 	.short	(.L_58 - .L_57)
	.align		4
.L_57:
        /*0058*/ 	.word	index@(_Z14additionKernelPfS_S_j)
        /*005c*/ 	.word	0x00000000


	//----- nvinfo : EIATTR_MIN_STACK_SIZE
	.align		4
.L_58:
        /*0060*/ 	.byte	0x04, 0x12
        /*0062*/ 	.short	(.L_60 - .L_59)
	.align		4
.L_59:
        /*0064*/ 	.word	index@(_Z13prescanKernelPfS_S_j)
        /*0068*/ 	.word	0x00000000
.L_60:


//--------------------- .nv.compat                --------------------------
	.section	.nv.compat,"",@"SHT_CUDA_COMPAT_INFO"
	.align	4
        /*0000*/ 	.byte	0x02, 0x09, 0x00, 0x00, 0x02, 0x02, 0x01, 0x00, 0x02, 0x05, 0x05, 0x00, 0x03, 0x07, 0x01, 0x01
        /*0010*/ 	.byte	0x02, 0x03, 0x00, 0x00, 0x02, 0x06, 0x01, 0x00, 0x04, 0x0b, 0x08, 0x00, 0x09, 0x00, 0x00, 0x00
        /*0020*/ 	.byte	0x00, 0x00, 0x00, 0x00


//--------------------- .nv.info._ZN3cub18CUB_300001_SM_10006detail11EmptyKernelIvEEvv --------------------------
	.section	.nv.info._ZN3cub18CUB_300001_SM_10006detail11EmptyKernelIvEEvv,"",@"SHT_CUDA_INFO"
	.sectionflags	@""
	.align	4


	//----- nvinfo : EIATTR_CUDA_API_VERSION
	.align		4
        /*0000*/ 	.byte	0x04, 0x37
        /*0002*/ 	.short	(.L_62 - .L_61)
.L_61:
        /*0004*/ 	.word	0x00000082


	//----- nvinfo : EIATTR_SPARSE_MMA_MASK
	.align		4
.L_62:
        /*0008*/ 	.byte	0x03, 0x50
        /*000a*/ 	.short	0x0000


	//----- nvinfo : EIATTR_MAXREG_COUNT
	.align		4
        /*000c*/ 	.byte	0x03, 0x1b
        /*000e*/ 	.short	0x00ff


	//----- nvinfo : EIATTR_MERCURY_ISA_VERSION
	.align		4
        /*0010*/ 	.byte	0x03, 0x5f
        /*0012*/ 	.short	0x0101


	//----- nvinfo : EIATTR_VRC_CTA_INIT_COUNT
	.align		4
        /*0014*/ 	.byte	0x02, 0x4a
	.zero		1
	.zero		1


	//----- nvinfo : EIATTR_EXIT_INSTR_OFFSETS
	.align		4
        /*0018*/ 	.byte	0x04, 0x1c
        /*001a*/ 	.short	(.L_64 - .L_63)


	//   ....[0]....
.L_63:
        /*001c*/ 	.word	0x00000010


	//----- nvinfo : EIATTR_SW_WAR
	.align		4
.L_64:
        /*0020*/ 	.byte	0x04, 0x36
        /*0022*/ 	.short	(.L_66 - .L_65)
.L_65:
        /*0024*/ 	.word	0x00000008
.L_66:


//--------------------- .nv.info._Z14additionKernelPfS_S_j --------------------------
	.section	.nv.info._Z14additionKernelPfS_S_j,"",@"SHT_CUDA_INFO"
	.sectionflags	@""
	.align	4


	//----- nvinfo : EIATTR_CUDA_API_VERSION
	.align		4
        /*0000*/ 	.byte	0x04, 0x37
        /*0002*/ 	.short	(.L_68 - .L_67)
.L_67:
        /*0004*/ 	.word	0x00000082


	//----- nvinfo : EIATTR_KPARAM_INFO
	.align		4
.L_68:
        /*0008*/ 	.byte	0x04, 0x17
        /*000a*/ 	.short	(.L_70 - .L_69)
.L_69:
        /*000c*/ 	.word	0x00000000
        /*0010*/ 	.short	0x0003
        /*0012*/ 	.short	0x0018
        /*0014*/ 	.byte	0x00, 0xf0, 0x11, 0x00


	//----- nvinfo : EIATTR_KPARAM_INFO
	.align		4
.L_70:
        /*0018*/ 	.byte	0x04, 0x17
        /*001a*/ 	.short	(.L_72 - .L_71)
.L_71:
        /*001c*/ 	.word	0x00000000
        /*0020*/ 	.short	0x0002
        /*0022*/ 	.short	0x0010
        /*0024*/ 	.byte	0x00, 0xf5, 0x21, 0x00


	//----- nvinfo : EIATTR_KPARAM_INFO
	.align		4
.L_72:
        /*0028*/ 	.byte	0x04, 0x17
        /*002a*/ 	.short	(.L_74 - .L_73)
.L_73:
        /*002c*/ 	.word	0x00000000
        /*0030*/ 	.short	0x0001
        /*0032*/ 	.short	0x0008
        /*0034*/ 	.byte	0x00, 0xf5, 0x21, 0x00


	//----- nvinfo : EIATTR_KPARAM_INFO
	.align		4
.L_74:
        /*0038*/ 	.byte	0x04, 0x17
        /*003a*/ 	.short	(.L_76 - .L_75)
.L_75:
        /*003c*/ 	.word	0x00000000
        /*0040*/ 	.short	0x0000
        /*0042*/ 	.short	0x0000
        /*0044*/ 	.byte	0x00, 0xf5, 0x21, 0x00


	//----- nvinfo : EIATTR_SPARSE_MMA_MASK
	.align		4
.L_76:
        /*0048*/ 	.byte	0x03, 0x50
        /*004a*/ 	.short	0x0000


	//----- nvinfo : EIATTR_MAXREG_COUNT
	.align		4
        /*004c*/ 	.byte	0x03, 0x1b
        /*004e*/ 	.short	0x00ff


	//----- nvinfo : EIATTR_MERCURY_ISA_VERSION
	.align		4
        /*0050*/ 	.byte	0x03, 0x5f
        /*0052*/ 	.short	0x0101


	//----- nvinfo : EIATTR_VRC_CTA_INIT_COUNT
	.align		4
        /*0054*/ 	.byte	0x02, 0x4a
	.zero		1
	.zero		1


	//----- nvinfo : EIATTR_EXIT_INSTR_OFFSETS
	.align		4
        /*0058*/ 	.byte	0x04, 0x1c
        /*005a*/ 	.short	(.L_78 - .L_77)


	//   ....[0]....
.L_77:
        /*005c*/ 	.word	0x00000070


	//   ....[1]....
        /*0060*/ 	.word	0x000001a0


	//----- nvinfo : EIATTR_CBANK_PARAM_SIZE
	.align		4
.L_78:
        /*0064*/ 	.byte	0x03, 0x19
        /*0066*/ 	.short	0x001c


	//----- nvinfo : EIATTR_PARAM_CBANK
	.align		4
        /*0068*/ 	.byte	0x04, 0x0a
        /*006a*/ 	.short	(.L_80 - .L_79)
	.align		4
.L_79:
        /*006c*/ 	.word	index@(.nv.constant0._Z14additionKernelPfS_S_j)
        /*0070*/ 	.short	0x0380
        /*0072*/ 	.short	0x001c


	//----- nvinfo : EIATTR_SW_WAR
	.align		4
.L_80:
        /*0074*/ 	.byte	0x04, 0x36
        /*0076*/ 	.short	(.L_82 - .L_81)
.L_81:
        /*0078*/ 	.word	0x00000008
.L_82:


//--------------------- .nv.info._Z13prescanKernelPfS_S_j --------------------------
	.section	.nv.info._Z13prescanKernelPfS_S_j,"",@"SHT_CUDA_INFO"
	.sectionflags	@""
	.align	4


	//----- nvinfo : EIATTR_CUDA_API_VERSION
	.align		4
        /*0000*/ 	.byte	0x04, 0x37
        /*0002*/ 	.short	(.L_84 - .L_83)
.L_83:
        /*0004*/ 	.word	0x00000082


	//----- nvinfo : EIATTR_KPARAM_INFO
	.align		4
.L_84:
        /*0008*/ 	.byte	0x04, 0x17
        /*000a*/ 	.short	(.L_86 - .L_85)
.L_85:
        /*000c*/ 	.word	0x00000000
        /*0010*/ 	.short	0x0003
        /*0012*/ 	.short	0x0018
        /*0014*/ 	.byte	0x00, 0xf0, 0x11, 0x00


	//----- nvinfo : EIATTR_KPARAM_INFO
	.align		4
.L_86:
        /*0018*/ 	.byte	0x04, 0x17
        /*001a*/ 	.short	(.L_88 - .L_87)
.L_87:
        /*001c*/ 	.word	0x00000000
        /*0020*/ 	.short	0x0002
        /*0022*/ 	.short	0x0010
        /*0024*/ 	.byte	0x00, 0xf5, 0x21, 0x00


	//----- nvinfo : EIATTR_KPARAM_INFO
	.align		4
.L_88:
        /*0028*/ 	.byte	0x04, 0x17
        /*002a*/ 	.short	(.L_90 - .L_89)
.L_89:
        /*002c*/ 	.word	0x00000000
        /*0030*/ 	.short	0x0001
        /*0032*/ 	.short	0x0008
        /*0034*/ 	.byte	0x00, 0xf5, 0x21, 0x00


	//----- nvinfo : EIATTR_KPARAM_INFO
	.align		4
.L_90:
        /*0038*/ 	.byte	0x04, 0x17
        /*003a*/ 	.short	(.L_92 - .L_91)
.L_91:
        /*003c*/ 	.word	0x00000000
        /*0040*/ 	.short	0x0000
        /*0042*/ 	.short	0x0000
        /*0044*/ 	.byte	0x00, 0xf5, 0x21, 0x00


	//----- nvinfo : EIATTR_SPARSE_MMA_MASK
	.align		4
.L_92:
        /*0048*/ 	.byte	0x03, 0x50
        /*004a*/ 	.short	0x0000


	//----- nvinfo : EIATTR_MAXREG_COUNT
	.align		4
        /*004c*/ 	.byte	0x03, 0x1b
        /*004e*/ 	.short	0x00ff


	//----- nvinfo : EIATTR_NUM_BARRIERS
	.align		4
        /*0050*/ 	.byte	0x02, 0x4c
        /*0052*/ 	.byte	0x01
	.zero		1


	//----- nvinfo : EIATTR_MERCURY_ISA_VERSION
	.align		4
        /*0054*/ 	.byte	0x03, 0x5f
        /*0056*/ 	.short	0x0101


	//----- nvinfo : EIATTR_VRC_CTA_INIT_COUNT
	.align		4
        /*0058*/ 	.byte	0x02, 0x4a
	.zero		1
	.zero		1


	//----- nvinfo : EIATTR_EXIT_INSTR_OFFSETS
	.align		4
        /*005c*/ 	.byte	0x04, 0x1c
        /*005e*/ 	.short	(.L_94 - .L_93)


	//   ....[0]....
.L_93:
        /*0060*/ 	.word	0x000014a0


	//   ....[1]....
        /*0064*/ 	.word	0x000014f0


	//----- nvinfo : EIATTR_CRS_STACK_SIZE
	.align		4
.L_94:
        /*0068*/ 	.byte	0x04, 0x1e
        /*006a*/ 	.short	(.L_96 - .L_95)
.L_95:
        /*006c*/ 	.word	0x00000000


	//----- nvinfo : EIATTR_CBANK_PARAM_SIZE
	.align		4
.L_96:
        /*0070*/ 	.byte	0x03, 0x19
        /*0072*/ 	.short	0x001c


	//----- nvinfo : EIATTR_PARAM_CBANK
	.align		4
        /*0074*/ 	.byte	0x04, 0x0a
        /*0076*/ 	.short	(.L_98 - .L_97)
	.align		4
.L_97:
        /*0078*/ 	.word	index@(.nv.constant0._Z13prescanKernelPfS_S_j)
        /*007c*/ 	.short	0x0380
        /*007e*/ 	.short	0x001c


	//----- nvinfo : EIATTR_SW_WAR
	.align		4
.L_98:
        /*0080*/ 	.byte	0x04, 0x36
        /*0082*/ 	.short	(.L_100 - .L_99)
.L_99:
        /*0084*/ 	.word	0x00000008
.L_100:


//--------------------- .nv.callgraph             --------------------------
	.section	.nv.callgraph,"",@"SHT_CUDA_CALLGRAPH"
	.align	4
	.sectionentsize	8
	.align		4
        /*0000*/ 	.word	0x00000000
	.align		4
        /*0004*/ 	.word	0xffffffff
	.align		4
        /*0008*/ 	.word	0x00000000
	.align		4
        /*000c*/ 	.word	0xfffffffe
	.align		4
        /*0010*/ 	.word	0x00000000
	.align		4
        /*0014*/ 	.word	0xfffffffd
	.align		4
        /*0018*/ 	.word	0x00000000
	.align		4
        /*001c*/ 	.word	0xfffffffc


//--------------------- .nv.constant4             --------------------------
	.section	.nv.constant4,"a",@progbits
	.align	8
	.align		8
.nv.constant4:
        /*0000*/ 	.dword	_ZN34_INTERNAL_a710dca1_4_k_cu_c75592fa4cuda3std3__45__cpo5beginE
	.align		8
        /*0008*/ 	.dword	_ZN34_INTERNAL_a710dca1_4_k_cu_c75592fa4cuda3std3__45__cpo3endE
	.align		8
        /*0010*/ 	.dword	_ZN34_INTERNAL_a710dca1_4_k_cu_c75592fa4cuda3std3__45__cpo6cbeginE
	.align		8
        /*0018*/ 	.dword	_ZN34_INTERNAL_a710dca1_4_k_cu_c75592fa4cuda3std3__45__cpo4cendE
	.align		8
        /*0020*/ 	.dword	_ZN34_INTERNAL_a710dca1_4_k_cu_c75592fa4cuda3std3__45__cpo6rbeginE
	.align		8
        /*0028*/ 	.dword	_ZN34_INTERNAL_a710dca1_4_k_cu_c75592fa4cuda3std3__45__cpo4rendE
	.align		8
        /*0030*/ 	.dword	_ZN34_INTERNAL_a710dca1_4_k_cu_c75592fa4cuda3std3__45__cpo7crbeginE
	.align		8
        /*0038*/ 	.dword	_ZN34_INTERNAL_a710dca1_4_k_cu_c75592fa4cuda3std3__45__cpo5crendE
	.align		8
        /*0040*/ 	.dword	_ZN34_INTERNAL_a710dca1_4_k_cu_c75592fa4cuda3std3__436_GLOBAL__N__a710dca1_4_k_cu_c75592fa6ignoreE
	.align		8
        /*0048*/ 	.dword	_ZN34_INTERNAL_a710dca1_4_k_cu_c75592fa4cuda3std3__419piecewise_constructE
	.align		8
        /*0050*/ 	.dword	_ZN34_INTERNAL_a710dca1_4_k_cu_c75592fa4cuda3std3__48in_placeE
	.align		8
        /*0058*/ 	.dword	_ZN34_INTERNAL_a710dca1_4_k_cu_c75592fa4cuda3std3__420unreachable_sentinelE
	.align		8
        /*0060*/ 	.dword	_ZN34_INTERNAL_a710dca1_4_k_cu_c75592fa4cuda3std3__47nulloptE
	.align		8
        /*0068*/ 	.dword	_ZN34_INTERNAL_a710dca1_4_k_cu_c75592fa4cuda3std3__48unexpectE
	.align		8
        /*0070*/ 	.dword	_ZN34_INTERNAL_a710dca1_4_k_cu_c75592fa4cuda3std6ranges3__45__cpo4swapE
	.align		8
        /*0078*/ 	.dword	_ZN34_INTERNAL_a710dca1_4_k_cu_c75592fa4cuda3std6ranges3__45__cpo9iter_moveE
	.align		8
        /*0080*/ 	.dword	_ZN34_INTERNAL_a710dca1_4_k_cu_c75592fa4cuda3std6ranges3__45__cpo5beginE
	.align		8
        /*0088*/ 	.dword	_ZN34_INTERNAL_a710dca1_4_k_cu_c75592fa4cuda3std6ranges3__45__cpo3endE
	.align		8
        /*0090*/ 	.dword	_ZN34_INTERNAL_a710dca1_4_k_cu_c75592fa4cuda3std6ranges3__45__cpo6cbeginE
	.align		8
        /*0098*/ 	.dword	_ZN34_INTERNAL_a710dca1_4_k_cu_c75592fa4cuda3std6ranges3__45__cpo4cendE
	.align		8
        /*00a0*/ 	.dword	_ZN34_INTERNAL_a710dca1_4_k_cu_c75592fa4cuda3std6ranges3__45__cpo7advanceE
	.align		8
        /*00a8*/ 	.dword	_ZN34_INTERNAL_a710dca1_4_k_cu_c75592fa4cuda3std6ranges3__45__cpo9iter_swapE
	.align		8
        /*00b0*/ 	.dword	_ZN34_INTERNAL_a710dca1_4_k_cu_c75592fa4cuda3std6ranges3__45__cpo4nextE
	.align		8
        /*00b8*/ 	.dword	_ZN34_INTERNAL_a710dca1_4_k_cu_c75592fa4cuda3std6ranges3__45__cpo4prevE
	.align		8
        /*00c0*/ 	.dword	_ZN34_INTERNAL_a710dca1_4_k_cu_c75592fa4cuda3std6ranges3__45__cpo4dataE
	.align		8
        /*00c8*/ 	.dword	_ZN34_INTERNAL_a710dca1_4_k_cu_c75592fa4cuda3std6ranges3__45__cpo5cdataE
	.align		8
        /*00d0*/ 	.dword	_ZN34_INTERNAL_a710dca1_4_k_cu_c75592fa4cuda3std6ranges3__45__cpo4sizeE
	.align		8
        /*00d8*/ 	.dword	_ZN34_INTERNAL_a710dca1_4_k_cu_c75592fa4cuda3std6ranges3__45__cpo5ssizeE
	.align		8
        /*00e0*/ 	.dword	_ZN34_INTERNAL_a710dca1_4_k_cu_c75592fa4cuda3std6ranges3__45__cpo8distanceE
	.align		8
        /*00e8*/ 	.dword	_ZN34_INTERNAL_a710dca1_4_k_cu_c75592fa6thrust24THRUST_300001_SM_1000_NS8cuda_cub3parE
	.align		8
        /*00f0*/ 	.dword	_ZN34_INTERNAL_a710dca1_4_k_cu_c75592fa6thrust24THRUST_300001_SM_1000_NS8cuda_cub10par_nosyncE
	.align		8
        /*00f8*/ 	.dword	_ZN34_INTERNAL_a710dca1_4_k_cu_c75592fa6thrust24THRUST_300001_SM_1000_NS6system6detail10sequential3seqE
	.align		8
        /*0100*/ 	.dword	_ZN34_INTERNAL_a710dca1_4_k_cu_c75592fa6thrust24THRUST_300001_SM_1000_NS12placeholders2_1E
	.align		8
        /*0108*/ 	.dword	_ZN34_INTERNAL_a710dca1_4_k_cu_c75592fa6thrust24THRUST_300001_SM_1000_NS12placeholders2_2E
	.align		8
        /*0110*/ 	.dword	_ZN34_INTERNAL_a710dca1_4_k_cu_c75592fa6thrust24THRUST_300001_SM_1000_NS12placeholders2_3E
	.align		8
        /*0118*/ 	.dword	_ZN34_INTERNAL_a710dca1_4_k_cu_c75592fa6thrust24THRUST_300001_SM_1000_NS12placeholders2_4E
	.align		8
        /*0120*/ 	.dword	_ZN34_INTERNAL_a710dca1_4_k_cu_c75592fa6thrust24THRUST_300001_SM_1000_NS12placeholders2_5E
	.align		8
        /*0128*/ 	.dword	_ZN34_INTERNAL_a710dca1_4_k_cu_c75592fa6thrust24THRUST_300001_SM_1000_NS12placeholders2_6E
	.align		8
        /*0130*/ 	.dword	_ZN34_INTERNAL_a710dca1_4_k_cu_c75592fa6thrust24THRUST_300001_SM_1000_NS12placeholders2_7E
	.align		8
        /*0138*/ 	.dword	_ZN34_INTERNAL_a710dca1_4_k_cu_c75592fa6thrust24THRUST_300001_SM_1000_NS12placeholders2_8E
	.align		8
        /*0140*/ 	.dword	_ZN34_INTERNAL_a710dca1_4_k_cu_c75592fa6thrust24THRUST_300001_SM_1000_NS12placeholders2_9E
	.align		8
        /*0148*/ 	.dword	_ZN34_INTERNAL_a710dca1_4_k_cu_c75592fa6thrust24THRUST_300001_SM_1000_NS12placeholders3_10E
	.align		8
        /*0150*/ 	.dword	_ZN34_INTERNAL_a710dca1_4_k_cu_c75592fa6thrust24THRUST_300001_SM_1000_NS3seqE


//--------------------- .text._ZN3cub18CUB_300001_SM_10006detail11EmptyKernelIvEEvv --------------------------
	.section	.text._ZN3cub18CUB_300001_SM_10006detail11EmptyKernelIvEEvv,"ax",@progbits
	.align	128
        .global         _ZN3cub18CUB_300001_SM_10006detail11EmptyKernelIvEEvv
        .type           _ZN3cub18CUB_300001_SM_10006detail11EmptyKernelIvEEvv,@function
        .size           _ZN3cub18CUB_300001_SM_10006detail11EmptyKernelIvEEvv,(.L_x_35 - _ZN3cub18CUB_300001_SM_10006detail11EmptyKernelIvEEvv)
        .other          _ZN3cub18CUB_300001_SM_10006detail11EmptyKernelIvEEvv,@"STO_CUDA_ENTRY STV_DEFAULT"
_ZN3cub18CUB_300001_SM_10006detail11EmptyKernelIvEEvv:
.text._ZN3cub18CUB_300001_SM_10006detail11EmptyKernelIvEEvv:
[----:B------:R-:W-:Y:S01]  /*0000*/  LDC R1, c[0x0][0x37c] ;  /* 0x0000df00ff017b82 */ /* 0x000fe20000000800 */
[----:B------:R-:W-:Y:S05]  /*0010*/  EXIT ;  /* 0x000000000000794d */ /* 0x000fea0003800000 */
.L_x_0:
[----:B------:R-:W-:-:S00]  /*0020*/  BRA `(.L_x_0) ;  /* 0xfffffffc00fc7947 */ /* 0x000fc0000383ffff */
[----:B------:R-:W-:-:S00]  /*0030*/  NOP ;  /* 0x0000000000007918 */ /* 0x000fc00000000000 */
        /* <DEDUP_REMOVED lines=12> */
.L_x_35:


//--------------------- .text._Z14additionKernelPfS_S_j --------------------------
	.section	.text._Z14additionKernelPfS_S_j,"ax",@progbits
	.align	128
        .global         _Z14additionKernelPfS_S_j
        .type           _Z14additionKernelPfS_S_j,@function
        .size           _Z14additionKernelPfS_S_j,(.L_x_36 - _Z14additionKernelPfS_S_j)
        .other          _Z14additionKernelPfS_S_j,@"STO_CUDA_ENTRY STV_DEFAULT"
_Z14additionKernelPfS_S_j:
.text._Z14additionKernelPfS_S_j:
[----:B------:R-:W-:Y:S01]  /*0000*/  LDC R1, c[0x0][0x37c] ;  /* 0x0000df00ff017b82 */ /* 0x000fe20000000800 */
[----:B------:R-:W0:Y:S01]  /*0010*/  S2R R11, SR_CTAID.X ;  /* 0x00000000000b7919 */ /* 0x000e220000002500 */
[----:B------:R-:W1:Y:S01]  /*0020*/  LDCU UR4, c[0x0][0x398] ;  /* 0x00007300ff0477ac */ /* 0x000e620008000800 */
[----:B------:R-:W2:Y:S01]  /*0030*/  S2R R7, SR_TID.X ;  /* 0x0000000000077919 */ /* 0x000ea20000002100 */
[----:B0-----:R-:W-:-:S04]  /*0040*/  SHF.L.U32 R0, R11, 0xa, RZ ;  /* 0x0000000a0b007819 */ /* 0x001fc800000006ff */
[----:B--2---:R-:W-:-:S04]  /*0050*/  LOP3.LUT R7, R0, R7, RZ, 0xfc, !PT ;  /* 0x0000000700077212 */ /* 0x004fc800078efcff */
[----:B-1----:R-:W-:-:S13]  /*0060*/  ISETP.GE.U32.AND P0, PT, R7, UR4, PT ;  /* 0x0000000407007c0c */ /* 0x002fda000bf06070 */
[----:B------:R-:W-:Y:S05]  /*0070*/  @P0 EXIT ;  /* 0x000000000000094d */ /* 0x000fea0003800000 */
[----:B------:R-:W0:Y:S01]  /*0080*/  LDC.64 R8, c[0x0][0x380] ;  /* 0x0000e000ff087b82 */ /* 0x000e220000000a00 */
[----:B------:R-:W1:Y:S07]  /*0090*/  LDCU.64 UR4, c[0x0][0x358] ;  /* 0x00006b00ff0477ac */ /* 0x000e6e0008000a00 */
[----:B------:R-:W2:Y:S01]  /*00a0*/  LDC.64 R4, c[0x0][0x390] ;  /* 0x0000e400ff047b82 */ /* 0x000ea20000000a00 */
[----:B0-----:R-:W-:-:S06]  /*00b0*/  IMAD.WIDE.U32 R2, R7, 0x4, R8 ;  /* 0x0000000407027825 */ /* 0x001fcc00078e0008 */
[----:B-1----:R-:W3:Y:S01]  /*00c0*/  LDG.E R2, desc[UR4][R2.64] ;  /* 0x0000000402027981 */ /* 0x002ee2000c1e1900 */
[----:B--2---:R-:W-:Y:S02]  /*00d0*/  IMAD.WIDE.U32 R4, R11, 0x4, R4 ;  /* 0x000000040b047825 */ /* 0x004fe400078e0004 */
[----:B------:R-:W0:Y:S03]  /*00e0*/  LDC.64 R10, c[0x0][0x388] ;  /* 0x0000e200ff0a7b82 */ /* 0x000e260000000a00 */
[----:B------:R-:W3:Y:S01]  /*00f0*/  LDG.E R13, desc[UR4][R4.64] ;  /* 0x00000004040d7981 */ /* 0x000ee2000c1e1900 */
[----:B------:R-:W-:-:S05]  /*0100*/  IADD3 R15, PT, PT, R7, 0x200, RZ ;  /* 0x00000200070f7810 */ /* 0x000fca0007ffe0ff */
[----:B------:R-:W-:-:S04]  /*0110*/  IMAD.WIDE.U32 R8, R15, 0x4, R8 ;  /* 0x000000040f087825 */ /* 0x000fc800078e0008 */
[----:B0-----:R-:W-:-:S04]  /*0120*/  IMAD.WIDE.U32 R6, R7, 0x4, R10 ;  /* 0x0000000407067825 */ /* 0x001fc800078e000a */
[----:B---3--:R-:W-:-:S05]  /*0130*/  FADD R13, R2, R13 ;  /* 0x0000000d020d7221 */ /* 0x008fca0000000000 */
[----:B------:R-:W-:Y:S04]  /*0140*/  STG.E desc[UR4][R6.64], R13 ;  /* 0x0000000d06007986 */ /* 0x000fe8000c101904 */
[----:B------:R-:W2:Y:S04]  /*0150*/  LDG.E R8, desc[UR4][R8.64] ;  /* 0x0000000408087981 */ /* 0x000ea8000c1e1900 */
[----:B------:R-:W2:Y:S01]  /*0160*/  LDG.E R17, desc[UR4][R4.64] ;  /* 0x0000000404117981 */ /* 0x000ea2000c1e1900 */
[----:B------:R-:W-:-:S04]  /*0170*/  IMAD.WIDE.U32 R10, R15, 0x4, R10 ;  /* 0x000000040f0a7825 */ /* 0x000fc800078e000a */
[----:B--2---:R-:W-:-:S05]  /*0180*/  FADD R17, R8, R17 ;  /* 0x0000001108117221 */ /* 0x004fca0000000000 */
[----:B------:R-:W-:Y:S01]  /*0190*/  STG.E desc[UR4][R10.64], R17 ;  /* 0x000000110a007986 */ /* 0x000fe2000c101904 */
[----:B------:R-:W-:Y:S05]  /*01a0*/  EXIT ;  /* 0x000000000000794d */ /* 0x000fea0003800000 */
.L_x_1:
        /* <DEDUP_REMOVED lines=13> */
.L_x_36:


//--------------------- .text._Z13prescanKernelPfS_S_j --------------------------
	.section	.text._Z13prescanKernelPfS_S_j,"ax",@progbits
	.align	128
        .global         _Z13prescanKernelPfS_S_j
        .type           _Z13prescanKernelPfS_S_j,@function
        .size           _Z13prescanKernelPfS_S_j,(.L_x_37 - _Z13prescanKernelPfS_S_j)
        .other          _Z13prescanKernelPfS_S_j,@"STO_CUDA_ENTRY STV_DEFAULT"
_Z13prescanKernelPfS_S_j:
.text._Z13prescanKernelPfS_S_j:
[----:B------:R-:W-:Y:S01]  /*0000*/  LDC R1, c[0x0][0x37c] ;  /* 0x0000df00ff017b82 */ /* 0x000fe20000000800 */
[----:B------:R-:W0:Y:S01]  /*0010*/  S2R R4, SR_CTAID.X ;  /* 0x0000000000047919 */ /* 0x000e220000002500 */
[----:B------:R-:W1:Y:S01]  /*0020*/  LDCU UR4, c[0x0][0x398] ;  /* 0x00007300ff0477ac */ /* 0x000e620008000800 */
[----:B------:R-:W-:Y:S01]  /*0030*/  CS2R R12, SRZ ;  /* 0x00000000000c7805 */ /* 0x000fe2000001ff00 */
[----:B------:R-:W2:Y:S01]  /*0040*/  S2R R3, SR_TID.X ;  /* 0x0000000000037919 */ /* 0x000ea20000002100 */
[----:B------:R-:W3:Y:S01]  /*0050*/  LDCU.64 UR6, c[0x0][0x358] ;  /* 0x00006b00ff0677ac */ /* 0x000ee20008000a00 */
[----:B0-----:R-:W-:-:S05]  /*0060*/  IMAD.SHL.U32 R2, R4, 0x400, RZ ;  /* 0x0000040004027824 */ /* 0x001fca00078e00ff */
[----:B--2---:R-:W-:-:S04]  /*0070*/  LOP3.LUT R2, R2, R3, RZ, 0xfc, !PT ;  /* 0x0000000302027212 */ /* 0x004fc800078efcff */
[C---:B-1----:R-:W-:Y:S01]  /*0080*/  ISETP.GE.U32.AND P0, PT, R2.reuse, UR4, PT ;  /* 0x0000000402007c0c */ /* 0x042fe2000bf06070 */
[----:B------:R-:W-:-:S05]  /*0090*/  VIADD R0, R2, 0x200 ;  /* 0x0000020002007836 */ /* 0x000fca0000000000 */
[----:B------:R-:W-:-:S07]  /*00a0*/  ISETP.GE.U32.AND P1, PT, R0, UR4, PT ;  /* 0x0000000400007c0c */ /* 0x000fce000bf26070 */
[----:B------:R-:W0:Y:S08]  /*00b0*/  @!P0 LDC.64 R8, c[0x0][0x380] ;  /* 0x0000e000ff088b82 */ /* 0x000e300000000a00 */
[----:B------:R-:W1:Y:S01]  /*00c0*/  @!P1 LDC.64 R10, c[0x0][0x380] ;  /* 0x0000e000ff0a9b82 */ /* 0x000e620000000a00 */
[----:B0-----:R-:W-:-:S05]  /*00d0*/  @!P0 IMAD.WIDE.U32 R8, R2, 0x4, R8 ;  /* 0x0000000402088825 */ /* 0x001fca00078e0008 */
[----:B---3--:R0:W2:Y:S01]  /*00e0*/  @!P0 LDG.E R13, desc[UR6][R8.64] ;  /* 0x00000006080d8981 */ /* 0x0080a2000c1e1900 */
[----:B-1----:R-:W-:-:S05]  /*00f0*/  @!P1 IMAD.WIDE.U32 R10, R0, 0x4, R10 ;  /* 0x00000004000a9825 */ /* 0x002fca00078e000a */
[----:B------:R-:W3:Y:S01]  /*0100*/  @!P1 LDG.E R12, desc[UR6][R10.64] ;  /* 0x000000060a0c9981 */ /* 0x000ee2000c1e1900 */
[----:B------:R-:W1:Y:S01]  /*0110*/  S2UR UR5, SR_CgaCtaId ;  /* 0x00000000000579c3 */ /* 0x000e620000008800 */
[----:B------:R-:W-:Y:S01]  /*0120*/  UMOV UR4, 0x400 ;  /* 0x0000040000047882 */ /* 0x000fe20000000000 */
[C---:B------:R-:W-:Y:S01]  /*0130*/  VIADD R14, R3.reuse, 0x200 ;  /* 0x00000200030e7836 */ /* 0x040fe20000000000 */
[----:B------:R-:W-:-:S04]  /*0140*/  LEA.HI R6, R3, R3, RZ, 0x1c ;  /* 0x0000000303067211 */ /* 0x000fc800078fe0ff */
[----:B------:R-:W-:Y:S01]  /*0150*/  LEA.HI R5, R14, R3, RZ, 0x1c ;  /* 0x000000030e057211 */ /* 0x000fe200078fe0ff */
[----:B-1----:R-:W-:-:S06]  /*0160*/  ULEA UR4, UR5, UR4, 0x18 ;  /* 0x0000000405047291 */ /* 0x002fcc000f8ec0ff */
[----:B------:R-:W-:Y:S02]  /*0170*/  LEA R6, R6, UR4, 0x2 ;  /* 0x0000000406067c11 */ /* 0x000fe4000f8e10ff */
[----:B------:R-:W-:Y:S01]  /*0180*/  LEA R5, R5, UR4, 0x2 ;  /* 0x0000000405057c11 */ /* 0x000fe2000f8e10ff */
[C---:B------:R-:W-:Y:S01]  /*0190*/  IMAD.SHL.U32 R16, R3.reuse, 0x2, RZ ;  /* 0x0000000203107824 */ /* 0x040fe200078e00ff */
[----:B------:R-:W-:-:S04]  /*01a0*/  ISETP.GT.U32.AND P2, PT, R3, 0x1ff, PT ;  /* 0x000001ff0300780c */ /* 0x000fc80003f44070 */
[-C--:B------:R-:W-:Y:S02]  /*01b0*/  LEA.HI R7, R3, R16.reuse, RZ, 0x1d ;  /* 0x0000001003077211 */ /* 0x080fe400078fe8ff */
[----:B0-----:R-:W-:Y:S02]  /*01c0*/  LEA.HI R8, R16, R16, RZ, 0x1c ;  /* 0x0000001010087211 */ /* 0x001fe400078fe0ff */
[----:B------:R-:W-:Y:S02]  /*01d0*/  LEA R7, R7, UR4, 0x2 ;  /* 0x0000000407077c11 */ /* 0x000fe4000f8e10ff */
[----:B------:R-:W-:Y:S02]  /*01e0*/  LEA R8, R8, UR4, 0x2 ;  /* 0x0000000408087c11 */ /* 0x000fe4000f8e10ff */
[C---:B------:R-:W-:Y:S02]  /*01f0*/  ISETP.GT.U32.AND P3, PT, R3.reuse, 0xff, PT ;  /* 0x000000ff0300780c */ /* 0x040fe40003f64070 */
[----:B------:R-:W-:-:S02]  /*0200*/  ISETP.GT.U32.AND P6, PT, R3, 0x7f, PT ;  /* 0x0000007f0300780c */ /* 0x000fc40003fc4070 */
[C---:B------:R-:W-:Y:S01]  /*0210*/  ISETP.GT.U32.AND P5, PT, R3.reuse, 0x3f, PT ;  /* 0x0000003f0300780c */ /* 0x040fe20003fa4070 */
[----:B------:R-:W-:Y:S01]  /*0220*/  BSSY.RECONVERGENT B0, `(.L_x_2) ;  /* 0x000001b000007945 */ /* 0x000fe20003800200 */
[----:B------:R-:W-:Y:S01]  /*0230*/  ISETP.GT.U32.AND P4, PT, R3, 0x1f, PT ;  /* 0x0000001f0300780c */ /* 0x000fe20003f84070 */
[----:B--2---:R-:W-:Y:S04]  /*0240*/  STS [R6], R13 ;  /* 0x0000000d06007388 */ /* 0x004fe80000000800 */
[----:B---3--:R-:W-:Y:S01]  /*0250*/  STS [R5+0x800], R12 ;  /* 0x0008000c05007388 */ /* 0x008fe20000000800 */
[----:B------:R-:W-:Y:S06]  /*0260*/  BAR.SYNC.DEFER_BLOCKING 0x0 ;  /* 0x0000000000007b1d */ /* 0x000fec0000010000 */
[----:B------:R-:W-:Y:S04]  /*0270*/  @!P2 LDS R9, [R7] ;  /* 0x000000000709a984 */ /* 0x000fe80000000800 */
[----:B------:R-:W0:Y:S02]  /*0280*/  @!P2 LDS R10, [R8+0x4] ;  /* 0x00000400080aa984 */ /* 0x000e240000000800 */
[----:B0-----:R-:W-:Y:S01]  /*0290*/  @!P2 FADD R11, R9, R10 ;  /* 0x0000000a090ba221 */ /* 0x001fe20000000000 */
[----:B------:R-:W-:-:S04]  /*02a0*/  P2R R9, PR, RZ, 0x40 ;  /* 0x00000040ff097803 */ /* 0x000fc80000000000 */
[----:B------:R0:W-:Y:S01]  /*02b0*/  @!P2 STS [R8+0x4], R11 ;  /* 0x0000040b0800a388 */ /* 0x0001e20000000800 */
[----:B------:R-:W-:Y:S01]  /*02c0*/  P2R R10, PR, RZ, 0x20 ;  /* 0x00000020ff0a7803 */ /* 0x000fe20000000000 */
[C---:B------:R-:W-:Y:S02]  /*02d0*/  VIADD R9, R16.reuse, 0x1 ;  /* 0x0000000110097836 */ /* 0x040fe40000000000 */
[----:B------:R-:W-:Y:S01]  /*02e0*/  VIADD R10, R16, 0x2 ;  /* 0x00000002100a7836 */ /* 0x000fe20000000000 */
[----:B0-----:R-:W-:Y:S01]  /*02f0*/  P2R R11, PR, RZ, 0x10 ;  /* 0x00000010ff0b7803 */ /* 0x001fe20000000000 */
[----:B------:R-:W-:Y:S06]  /*0300*/  BAR.SYNC.DEFER_BLOCKING 0x0 ;  /* 0x0000000000007b1d */ /* 0x000fec0000010000 */
[----:B------:R-:W-:Y:S05]  /*0310*/  @P3 BRA `(.L_x_3) ;  /* 0x00000000002c3947 */ /* 0x000fea0003800000 */
[----:B------:R-:W-:Y:S02]  /*0320*/  IMAD.SHL.U32 R11, R9, 0x2, RZ ;  /* 0x00000002090b7824 */ /* 0x000fe400078e00ff */
[----:B------:R-:W-:Y:S02]  /*0330*/  IMAD.SHL.U32 R14, R10, 0x2, RZ ;  /* 0x000000020a0e7824 */ /* 0x000fe400078e00ff */
[----:B------:R-:W-:-:S03]  /*0340*/  VIADD R12, R11, 0xffffffff ;  /* 0xffffffff0b0c7836 */ /* 0x000fc60000000000 */
[----:B------:R-:W-:Y:S02]  /*0350*/  LEA.HI R14, R11, R14, RZ, 0x1c ;  /* 0x0000000e0b0e7211 */ /* 0x000fe400078fe0ff */
[----:B------:R-:W-:Y:S02]  /*0360*/  LEA.HI R12, R12, R11, RZ, 0x1c ;  /* 0x0000000b0c0c7211 */ /* 0x000fe400078fe0ff */
[----:B------:R-:W-:Y:S02]  /*0370*/  LEA R14, R14, UR4, 0x2 ;  /* 0x000000040e0e7c11 */ /* 0x000fe4000f8e10ff */
[----:B------:R-:W-:-:S03]  /*0380*/  LEA R12, R12, UR4, 0x2 ;  /* 0x000000040c0c7c11 */ /* 0x000fc6000f8e10ff */
[----:B------:R-:W-:Y:S04]  /*0390*/  LDS R11, [R14+-0x4] ;  /* 0xfffffc000e0b7984 */ /* 0x000fe80000000800 */
[----:B------:R-:W0:Y:S02]  /*03a0*/  LDS R12, [R12+-0x4] ;  /* 0xfffffc000c0c7984 */ /* 0x000e240000000800 */
[----:B0-----:R-:W-:-:S05]  /*03b0*/  FADD R11, R12, R11 ;  /* 0x0000000b0c0b7221 */ /* 0x001fca0000000000 */
[----:B------:R0:W-:Y:S02]  /*03c0*/  STS [R14+-0x4], R11 ;  /* 0xfffffc0b0e007388 */ /* 0x0001e40000000800 */
.L_x_3:
[----:B------:R-:W-:Y:S05]  /*03d0*/  BSYNC.RECONVERGENT B0 ;  /* 0x0000000000007941 */ /* 0x000fea0003800200 */
.L_x_2:
[----:B------:R-:W-:Y:S06]  /*03e0*/  BAR.SYNC.DEFER_BLOCKING 0x0 ;  /* 0x0000000000007b1d */ /* 0x000fec0000010000 */
[----:B------:R-:W-:Y:S04]  /*03f0*/  BSSY.RECONVERGENT B0, `(.L_x_4) ;  /* 0x000000d000007945 */ /* 0x000fe80003800200 */
[----:B------:R-:W-:Y:S05]  /*0400*/  @P6 BRA `(.L_x_5) ;  /* 0x00000000002c6947 */ /* 0x000fea0003800000 */
[----:B0-----:R-:W-:Y:S02]  /*0410*/  IMAD.SHL.U32 R11, R9, 0x4, RZ ;  /* 0x00000004090b7824 */ /* 0x001fe400078e00ff */
        /* <DEDUP_REMOVED lines=10> */
.L_x_5:
[----:B------:R-:W-:Y:S05]  /*04c0*/  BSYNC.RECONVERGENT B0 ;  /* 0x0000000000007941 */ /* 0x000fea0003800200 */
.L_x_4:
[----:B------:R-:W-:Y:S06]  /*04d0*/  BAR.SYNC.DEFER_BLOCKING 0x0 ;  /* 0x0000000000007b1d */ /* 0x000fec0000010000 */
[----:B------:R-:W-:Y:S04]  /*04e0*/  BSSY.RECONVERGENT B0, `(.L_x_6) ;  /* 0x000000d000007945 */ /* 0x000fe80003800200 */
[----:B------:R-:W-:Y:S05]  /*04f0*/  @P5 BRA `(.L_x_7) ;  /* 0x00000000002c5947 */ /* 0x000fea0003800000 */
[----:B01----:R-:W-:Y:S02]  /*0500*/  IMAD.SHL.U32 R11, R9, 0x8, RZ ;  /* 0x00000008090b7824 */ /* 0x003fe400078e00ff */
        /* <DEDUP_REMOVED lines=10> */
.L_x_7:
[----:B------:R-:W-:Y:S05]  /*05b0*/  BSYNC.RECONVERGENT B0 ;  /* 0x0000000000007941 */ /* 0x000fea0003800200 */
.L_x_6:
[----:B------:R-:W-:Y:S06]  /*05c0*/  BAR.SYNC.DEFER_BLOCKING 0x0 ;  /* 0x0000000000007b1d */ /* 0x000fec0000010000 */
[----:B------:R-:W-:Y:S04]  /*05d0*/  BSSY.RECONVERGENT B0, `(.L_x_8) ;  /* 0x000000c000007945 */ /* 0x000fe80003800200 */
[----:B------:R-:W-:Y:S05]  /*05e0*/  @P4 BRA `(.L_x_9) ;  /* 0x0000000000284947 */ /* 0x000fea0003800000 */
[----:B012---:R-:W-:Y:S02]  /*05f0*/  IMAD.SHL.U32 R11, R9, 0x10, RZ ;  /* 0x00000010090b7824 */ /* 0x007fe400078e00ff */
[----:B------:R-:W-:Y:S02]  /*0600*/  IMAD R13, R10, 0x10, R9 ;  /* 0x000000100a0d7824 */ /* 0x000fe400078e0209 */
[----:B------:R-:W-:-:S03]  /*0610*/  VIADD R12, R11, 0xffffffff ;  /* 0xffffffff0b0c7836 */ /* 0x000fc60000000000 */
[----:B------:R-:W-:Y:S02]  /*0620*/  LEA R13, R13, UR4, 0x2 ;  /* 0x000000040d0d7c11 */ /* 0x000fe4000f8e10ff */
[----:B------:R-:W-:-:S03]  /*0630*/  LEA.HI R12, R12, R11, RZ, 0x1c ;  /* 0x0000000b0c0c7211 */ /* 0x000fc600078fe0ff */
[----:B------:R-:W-:Y:S01]  /*0640*/  LDS R11, [R13+-0x4] ;  /* 0xfffffc000d0b7984 */ /* 0x000fe20000000800 */
[----:B------:R-:W-:-:S06]  /*0650*/  LEA R12, R12, UR4, 0x2 ;  /* 0x000000040c0c7c11 */ /* 0x000fcc000f8e10ff */
[----:B------:R-:W0:Y:S02]  /*0660*/  LDS R12, [R12+-0x4] ;  /* 0xfffffc000c0c7984 */ /* 0x000e240000000800 */
[----:B0-----:R-:W-:-:S05]  /*0670*/  FADD R14, R12, R11 ;  /* 0x0000000b0c0e7221 */ /* 0x001fca0000000000 */
[----:B------:R3:W-:Y:S02]  /*0680*/  STS [R13+-0x4], R14 ;  /* 0xfffffc0e0d007388 */ /* 0x0007e40000000800 */
.L_x_9:
[----:B------:R-:W-:Y:S05]  /*0690*/  BSYNC.RECONVERGENT B0 ;  /* 0x0000000000007941 */ /* 0x000fea0003800200 */
.L_x_8:
[----:B------:R-:W-:Y:S01]  /*06a0*/  BAR.SYNC.DEFER_BLOCKING 0x0 ;  /* 0x0000000000007b1d */ /* 0x000fe20000010000 */
[----:B------:R-:W-:-:S04]  /*06b0*/  ISETP.GT.U32.AND P4, PT, R3, 0xf, PT ;  /* 0x0000000f0300780c */ /* 0x000fc80003f84070 */
[----:B012---:R-:W-:Y:S01]  /*06c0*/  P2R R11, PR, RZ, 0x10 ;  /* 0x00000010ff0b7803 */ /* 0x007fe20000000000 */
[----:B------:R-:W-:Y:S08]  /*06d0*/  BSSY.RECONVERGENT B0, `(.L_x_10) ;  /* 0x000000d000007945 */ /* 0x000ff00003800200 */
[----:B------:R-:W-:Y:S05]  /*06e0*/  @P4 BRA `(.L_x_11) ;  /* 0x00000000002c4947 */ /* 0x000fea0003800000 */
[----:B------:R-:W-:-:S04]  /*06f0*/  IMAD.SHL.U32 R11, R9, 0x20, RZ ;  /* 0x00000020090b7824 */ /* 0x000fc800078e00ff */
[----:B------:R-:W-:Y:S01]  /*0700*/  VIADD R12, R11, 0xffffffff ;  /* 0xffffffff0b0c7836 */ /* 0x000fe20000000000 */
[----:B---3--:R-:W-:-:S04]  /*0710*/  SHF.R.U32.HI R13, RZ, 0x4, R11 ;  /* 0x00000004ff0d7819 */ /* 0x008fc8000001160b */
[----:B------:R-:W-:Y:S01]  /*0720*/  LEA.HI R12, R12, R11, RZ, 0x1c ;  /* 0x0000000b0c0c7211 */ /* 0x000fe200078fe0ff */
[----:B------:R-:W-:-:S03]  /*0730*/  IMAD R13, R10, 0x20, R13 ;  /* 0x000000200a0d7824 */ /* 0x000fc600078e020d */
[----:B------:R-:W-:Y:S02]  /*0740*/  LEA R12, R12, UR4, 0x2 ;  /* 0x000000040c0c7c11 */ /* 0x000fe4000f8e10ff */
[----:B------:R-:W-:-:S04]  /*0750*/  LEA R13, R13, UR4, 0x2 ;  /* 0x000000040d0d7c11 */ /* 0x000fc8000f8e10ff */
[----:B------:R-:W-:Y:S04]  /*0760*/  LDS R12, [R12+-0x4] ;  /* 0xfffffc000c0c7984 */ /* 0x000fe80000000800 */
[----:B------:R-:W0:Y:S02]  /*0770*/  LDS R11, [R13] ;  /* 0x000000000d0b7984 */ /* 0x000e240000000800 */
[----:B0-----:R-:W-:-:S05]  /*0780*/  FADD R14, R12, R11 ;  /* 0x0000000b0c0e7221 */ /* 0x001fca0000000000 */
[----:B------:R0:W-:Y:S02]  /*0790*/  STS [R13], R14 ;  /* 0x0000000e0d007388 */ /* 0x0001e40000000800 */
.L_x_11:
[----:B------:R-:W-:Y:S05]  /*07a0*/  BSYNC.RECONVERGENT B0 ;  /* 0x0000000000007941 */ /* 0x000fea0003800200 */
.L_x_10:
[----:B------:R-:W-:Y:S01]  /*07b0*/  BAR.SYNC.DEFER_BLOCKING 0x0 ;  /* 0x0000000000007b1d */ /* 0x000fe20000010000 */
[----:B------:R-:W-:-:S05]  /*07c0*/  ISETP.GT.U32.AND P4, PT, R3, 0x7, PT ;  /* 0x000000070300780c */ /* 0x000fca0003f84070 */
[----:B------:R-:W-:Y:S08]  /*07d0*/  BSSY.RECONVERGENT B0, `(.L_x_12) ;  /* 0x000000d000007945 */ /* 0x000ff00003800200 */
[----:B------:R-:W-:Y:S05]  /*07e0*/  @P4 BRA `(.L_x_13) ;  /* 0x00000000002c4947 */ /* 0x000fea0003800000 */
[----:B------:R-:W-:-:S04]  /*07f0*/  IMAD.SHL.U32 R11, R9, 0x40, RZ ;  /* 0x00000040090b7824 */ /* 0x000fc800078e00ff */
[----:B------:R-:W-:Y:S01]  /*0800*/  VIADD R12, R11, 0xffffffff ;  /* 0xffffffff0b0c7836 */ /* 0x000fe20000000000 */
[----:B0--3--:R-:W-:-:S04]  /*0810*/  SHF.R.U32.HI R13, RZ, 0x4, R11 ;  /* 0x00000004ff0d7819 */ /* 0x009fc8000001160b */
[----:B------:R-:W-:Y:S01]  /*0820*/  LEA.HI R12, R12, R11, RZ, 0x1c ;  /* 0x0000000b0c0c7211 */ /* 0x000fe200078fe0ff */
[----:B------:R-:W-:-:S03]  /*0830*/  IMAD R13, R10, 0x40, R13 ;  /* 0x000000400a0d7824 */ /* 0x000fc600078e020d */
[----:B------:R-:W-:Y:S02]  /*0840*/  LEA R12, R12, UR4, 0x2 ;  /* 0x000000040c0c7c11 */ /* 0x000fe4000f8e10ff */
[----:B------:R-:W-:-:S04]  /*0850*/  LEA R13, R13, UR4, 0x2 ;  /* 0x000000040d0d7c11 */ /* 0x000fc8000f8e10ff */
[----:B------:R-:W-:Y:S04]  /*0860*/  LDS R12, [R12+-0x4] ;  /* 0xfffffc000c0c7984 */ /* 0x000fe80000000800 */
[----:B------:R-:W0:Y:S02]  /*0870*/  LDS R11, [R13+0x8] ;  /* 0x000008000d0b7984 */ /* 0x000e240000000800 */
[----:B0-----:R-:W-:-:S05]  /*0880*/  FADD R14, R12, R11 ;  /* 0x0000000b0c0e7221 */ /* 0x001fca0000000000 */
[----:B------:R1:W-:Y:S02]  /*0890*/  STS [R13+0x8], R14 ;  /* 0x0000080e0d007388 */ /* 0x0003e40000000800 */
.L_x_13:
[----:B------:R-:W-:Y:S05]  /*08a0*/  BSYNC.RECONVERGENT B0 ;  /* 0x0000000000007941 */ /* 0x000fea0003800200 */
.L_x_12:
[----:B------:R-:W-:Y:S01]  /*08b0*/  BAR.SYNC.DEFER_BLOCKING 0x0 ;  /* 0x0000000000007b1d */ /* 0x000fe20000010000 */
[----:B------:R-:W-:-:S05]  /*08c0*/  ISETP.GT.U32.AND P5, PT, R3, 0x3, PT ;  /* 0x000000030300780c */ /* 0x000fca0003fa4070 */
[----:B------:R-:W-:Y:S08]  /*08d0*/  BSSY.RECONVERGENT B0, `(.L_x_14) ;  /* 0x000000d000007945 */ /* 0x000ff00003800200 */
[----:B------:R-:W-:Y:S05]  /*08e0*/  @P5 BRA `(.L_x_15) ;  /* 0x00000000002c5947 */ /* 0x000fea0003800000 */
[----:B------:R-:W-:-:S04]  /*08f0*/  IMAD.SHL.U32 R11, R9, 0x80, RZ ;  /* 0x00000080090b7824 */ /* 0x000fc800078e00ff */
[----:B------:R-:W-:Y:S01]  /*0900*/  VIADD R12, R11, 0xffffffff ;  /* 0xffffffff0b0c7836 */ /* 0x000fe20000000000 */
[----:B01-3--:R-:W-:-:S04]  /*0910*/  SHF.R.U32.HI R13, RZ, 0x4, R11 ;  /* 0x00000004ff0d7819 */ /* 0x00bfc8000001160b */
        /* <DEDUP_REMOVED lines=8> */
.L_x_15:
[----:B------:R-:W-:Y:S05]  /*09a0*/  BSYNC.RECONVERGENT B0 ;  /* 0x0000000000007941 */ /* 0x000fea0003800200 */
.L_x_14:
[----:B------:R-:W-:Y:S01]  /*09b0*/  BAR.SYNC.DEFER_BLOCKING 0x0 ;  /* 0x0000000000007b1d */ /* 0x000fe20000010000 */
[----:B------:R-:W-:-:S04]  /*09c0*/  ISETP.GT.U32.AND P6, PT, R3, 0x1, PT ;  /* 0x000000010300780c */ /* 0x000fc80003fc4070 */
[----:B------:R-:W-:Y:S01]  /*09d0*/  P2R R11, PR, RZ, 0x40 ;  /* 0x00000040ff0b7803 */ /* 0x000fe20000000000 */
[----:B------:R-:W-:Y:S08]  /*09e0*/  BSSY.RECONVERGENT B0, `(.L_x_16) ;  /* 0x000000d000007945 */ /* 0x000ff00003800200 */
[----:B------:R-:W-:Y:S05]  /*09f0*/  @P6 BRA `(.L_x_17) ;  /* 0x00000000002c6947 */ /* 0x000fea0003800000 */
[----:B------:R-:W-:-:S04]  /*0a00*/  IMAD.SHL.U32 R11, R9, 0x100, RZ ;  /* 0x00000100090b7824 */ /* 0x000fc800078e00ff */
[----:B------:R-:W-:Y:S01]  /*0a10*/  VIADD R12, R11, 0xffffffff ;  /* 0xffffffff0b0c7836 */ /* 0x000fe20000000000 */
[----:B0123--:R-:W-:-:S04]  /*0a20*/  SHF.R.U32.HI R13, RZ, 0x4, R11 ;  /* 0x00000004ff0d7819 */ /* 0x00ffc8000001160b */
        /* <DEDUP_REMOVED lines=8> */
.L_x_17:
[----:B------:R-:W-:Y:S05]  /*0ab0*/  BSYNC.RECONVERGENT B0 ;  /* 0x0000000000007941 */ /* 0x000fea0003800200 */
.L_x_16:
[----:B------:R-:W-:Y:S01]  /*0ac0*/  BAR.SYNC.DEFER_BLOCKING 0x0 ;  /* 0x0000000000007b1d */ /* 0x000fe20000010000 */
[----:B------:R-:W-:-:S05]  /*0ad0*/  ISETP.NE.AND P6, PT, R3, RZ, PT ;  /* 0x000000ff0300720c */ /* 0x000fca0003fc5270 */
[----:B------:R-:W-:Y:S08]  /*0ae0*/  BSSY.RECONVERGENT B0, `(.L_x_18) ;  /* 0x000001d000007945 */ /* 0x000ff00003800200 */
[----:B01234-:R-:W0:Y:S01]  /*0af0*/  @!P6 LDC.64 R12, c[0x0][0x390] ;  /* 0x0000e400ff0ceb82 */ /* 0x01fe220000000a00 */
[----:B------:R-:W-:Y:S04]  /*0b00*/  @!P6 LDS R11, [UR4+0x878] ;  /* 0x00087804ff0be984 */ /* 0x000fe80008000800 */
[----:B------:R-:W1:Y:S04]  /*0b10*/  @!P6 LDS R14, [UR4+0x10f8] ;  /* 0x0010f804ff0ee984 */ /* 0x000e680008000800 */
[----:B------:R-:W-:Y:S01]  /*0b20*/  @!P6 STS [UR4+0x10f8], RZ ;  /* 0x0010f8ffff00e988 */ /* 0x000fe20008000804 */
[----:B0-----:R-:W-:-:S04]  /*0b30*/  @!P6 IMAD.WIDE.U32 R12, R4, 0x4, R12 ;  /* 0x00000004040ce825 */ /* 0x001fc800078e000c */
[----:B-1----:R-:W-:-:S05]  /*0b40*/  @!P6 FADD R11, R11, R14 ;  /* 0x0000000e0b0be221 */ /* 0x002fca0000000000 */
[----:B------:R-:W-:Y:S01]  /*0b50*/  @!P6 STG.E desc[UR6][R12.64], R11 ;  /* 0x0000000b0c00e986 */ /* 0x000fe2000c101906 */
[----:B------:R-:W-:Y:S06]  /*0b60*/  BAR.SYNC.DEFER_BLOCKING 0x0 ;  /* 0x0000000000007b1d */ /* 0x000fec0000010000 */
[----:B------:R-:W-:Y:S04]  /*0b70*/  @!P6 LDS R4, [UR4+0x878] ;  /* 0x00087804ff04e984 */ /* 0x000fe80008000800 */
[----:B------:R-:W0:Y:S02]  /*0b80*/  @!P6 LDS R15, [UR4+0x10f8] ;  /* 0x0010f804ff0fe984 */ /* 0x000e240008000800 */
[----:B0-----:R-:W-:-:S02]  /*0b90*/  @!P6 FADD R4, R4, R15 ;  /* 0x0000000f0404e221 */ /* 0x001fc40000000000 */
[----:B------:R0:W-:Y:S04]  /*0ba0*/  @!P6 STS [UR4+0x878], R15 ;  /* 0x0008780fff00e988 */ /* 0x0001e80008000804 */
[----:B------:R0:W-:Y:S01]  /*0bb0*/  @!P6 STS [UR4+0x10f8], R4 ;  /* 0x0010f804ff00e988 */ /* 0x0001e20008000804 */
[----:B------:R-:W-:Y:S01]  /*0bc0*/  BAR.SYNC.DEFER_BLOCKING 0x0 ;  /* 0x0000000000007b1d */ /* 0x000fe20000010000 */
[----:B------:R-:W-:-:S13]  /*0bd0*/  ISETP.GT.U32.AND P6, PT, R3, 0x1, PT ;  /* 0x000000010300780c */ /* 0x000fda0003fc4070 */
[----:B0-----:R-:W-:Y:S05]  /*0be0*/  @P6 BRA `(.L_x_19) ;  /* 0x0000000000306947 */ /* 0x001fea0003800000 */
[----:B------:R-:W-:-:S04]  /*0bf0*/  IMAD.SHL.U32 R4, R9, 0x100, RZ ;  /* 0x0000010009047824 */ /* 0x000fc800078e00ff */
[----:B------:R-:W-:Y:S01]  /*0c00*/  VIADD R11, R4, 0xffffffff ;  /* 0xffffffff040b7836 */ /* 0x000fe20000000000 */
[----:B------:R-:W-:-:S04]  /*0c10*/  SHF.R.U32.HI R13, RZ, 0x4, R4 ;  /* 0x00000004ff0d7819 */ /* 0x000fc80000011604 */
[----:B------:R-:W-:Y:S01]  /*0c20*/  LEA.HI R11, R11, R4, RZ, 0x1c ;  /* 0x000000040b0b7211 */ /* 0x000fe200078fe0ff */
[----:B------:R-:W-:-:S03]  /*0c30*/  IMAD R13, R10, 0x100, R13 ;  /* 0x000001000a0d7824 */ /* 0x000fc600078e020d */
[----:B------:R-:W-:Y:S02]  /*0c40*/  LEA R12, R11, UR4, 0x2 ;  /* 0x000000040b0c7c11 */ /* 0x000fe4000f8e10ff */
[----:B------:R-:W-:-:S03]  /*0c50*/  LEA R13, R13, UR4, 0x2 ;  /* 0x000000040d0d7c11 */ /* 0x000fc6000f8e10ff */
[----:B------:R-:W-:Y:S04]  /*0c60*/  LDS R4, [R12+-0x4] ;  /* 0xfffffc000c047984 */ /* 0x000fe80000000800 */
[----:B------:R-:W0:Y:S02]  /*0c70*/  LDS R11, [R13+0x38] ;  /* 0x000038000d0b7984 */ /* 0x000e240000000800 */
[----:B0-----:R-:W-:Y:S02]  /*0c80*/  FADD R4, R4, R11 ;  /* 0x0000000b04047221 */ /* 0x001fe40000000000 */
[----:B------:R0:W-:Y:S04]  /*0c90*/  STS [R12+-0x4], R11 ;  /* 0xfffffc0b0c007388 */ /* 0x0001e80000000800 */
[----:B------:R0:W-:Y:S02]  /*0ca0*/  STS [R13+0x38], R4 ;  /* 0x000038040d007388 */ /* 0x0001e40000000800 */
.L_x_19:
[----:B------:R-:W-:Y:S05]  /*0cb0*/  BSYNC.RECONVERGENT B0 ;  /* 0x0000000000007941 */ /* 0x000fea0003800200 */
.L_x_18:
[----:B------:R-:W-:Y:S06]  /*0cc0*/  BAR.SYNC.DEFER_BLOCKING 0x0 ;  /* 0x0000000000007b1d */ /* 0x000fec0000010000 */
[----:B------:R-:W-:Y:S04]  /*0cd0*/  BSSY.RECONVERGENT B0, `(.L_x_20) ;  /* 0x000000e000007945 */ /* 0x000fe80003800200 */
[----:B------:R-:W-:Y:S05]  /*0ce0*/  @P5 BRA `(.L_x_21) ;  /* 0x0000000000305947 */ /* 0x000fea0003800000 */
[----:B0-----:R-:W-:-:S04]  /*0cf0*/  IMAD.SHL.U32 R4, R9, 0x80, RZ ;  /* 0x0000008009047824 */ /* 0x001fc800078e00ff */
        /* <DEDUP_REMOVED lines=11> */
.L_x_21:
[----:B------:R-:W-:Y:S05]  /*0db0*/  BSYNC.RECONVERGENT B0 ;  /* 0x0000000000007941 */ /* 0x000fea0003800200 */
.L_x_20:
[----:B------:R-:W-:Y:S06]  /*0dc0*/  BAR.SYNC.DEFER_BLOCKING 0x0 ;  /* 0x0000000000007b1d */ /* 0x000fec0000010000 */
[----:B------:R-:W-:Y:S04]  /*0dd0*/  BSSY.RECONVERGENT B0, `(.L_x_22) ;  /* 0x000000e000007945 */ /* 0x000fe80003800200 */
[----:B------:R-:W-:Y:S05]  /*0de0*/  @P4 BRA `(.L_x_23) ;  /* 0x0000000000304947 */ /* 0x000fea0003800000 */
[----:B01----:R-:W-:-:S04]  /*0df0*/  IMAD.SHL.U32 R4, R9, 0x40, RZ ;  /* 0x0000004009047824 */ /* 0x003fc800078e00ff */
        /* <DEDUP_REMOVED lines=11> */
.L_x_23:
[----:B------:R-:W-:Y:S05]  /*0eb0*/  BSYNC.RECONVERGENT B0 ;  /* 0x0000000000007941 */ /* 0x000fea0003800200 */
.L_x_22:
[----:B------:R-:W-:Y:S01]  /*0ec0*/  BAR.SYNC.DEFER_BLOCKING 0x0 ;  /* 0x0000000000007b1d */ /* 0x000fe20000010000 */
[----:B------:R-:W-:-:S05]  /*0ed0*/  ISETP.GT.U32.AND P4, PT, R3, 0xf, PT ;  /* 0x0000000f0300780c */ /* 0x000fca0003f84070 */
[----:B------:R-:W-:Y:S08]  /*0ee0*/  BSSY.RECONVERGENT B0, `(.L_x_24) ;  /* 0x000000e000007945 */ /* 0x000ff00003800200 */
[----:B------:R-:W-:Y:S05]  /*0ef0*/  @P4 BRA `(.L_x_25) ;  /* 0x0000000000304947 */ /* 0x000fea0003800000 */
[----:B012---:R-:W-:-:S04]  /*0f00*/  IMAD.SHL.U32 R4, R9, 0x20, RZ ;  /* 0x0000002009047824 */ /* 0x007fc800078e00ff */
[----:B------:R-:W-:Y:S01]  /*0f10*/  VIADD R11, R4, 0xffffffff ;  /* 0xffffffff040b7836 */ /* 0x000fe20000000000 */
[----:B------:R-:W-:-:S04]  /*0f20*/  SHF.R.U32.HI R13, RZ, 0x4, R4 ;  /* 0x00000004ff0d7819 */ /* 0x000fc80000011604 */
[----:B------:R-:W-:Y:S01]  /*0f30*/  LEA.HI R11, R11, R4, RZ, 0x1c ;  /* 0x000000040b0b7211 */ /* 0x000fe200078fe0ff */
[----:B------:R-:W-:-:S03]  /*0f40*/  IMAD R13, R10, 0x20, R13 ;  /* 0x000000200a0d7824 */ /* 0x000fc600078e020d */
[----:B------:R-:W-:Y:S02]  /*0f50*/  LEA R12, R11, UR4, 0x2 ;  /* 0x000000040b0c7c11 */ /* 0x000fe4000f8e10ff */
[----:B------:R-:W-:-:S03]  /*0f60*/  LEA R13, R13, UR4, 0x2 ;  /* 0x000000040d0d7c11 */ /* 0x000fc6000f8e10ff */
[----:B------:R-:W-:Y:S04]  /*0f70*/  LDS R4, [R12+-0x4] ;  /* 0xfffffc000c047984 */ /* 0x000fe80000000800 */
[----:B------:R-:W0:Y:S02]  /*0f80*/  LDS R11, [R13] ;  /* 0x000000000d0b7984 */ /* 0x000e240000000800 */
[----:B0-----:R-:W-:Y:S02]  /*0f90*/  FADD R4, R4, R11 ;  /* 0x0000000b04047221 */ /* 0x001fe40000000000 */
[----:B------:R3:W-:Y:S04]  /*0fa0*/  STS [R12+-0x4], R11 ;  /* 0xfffffc0b0c007388 */ /* 0x0007e80000000800 */
[----:B------:R3:W-:Y:S02]  /*0fb0*/  STS [R13], R4 ;  /* 0x000000040d007388 */ /* 0x0007e40000000800 */
.L_x_25:
[----:B------:R-:W-:Y:S05]  /*0fc0*/  BSYNC.RECONVERGENT B0 ;  /* 0x0000000000007941 */ /* 0x000fea0003800200 */
.L_x_24:
[----:B------:R-:W-:Y:S01]  /*0fd0*/  BAR.SYNC.DEFER_BLOCKING 0x0 ;  /* 0x0000000000007b1d */ /* 0x000fe20000010000 */
[----:B------:R-:W-:-:S05]  /*0fe0*/  ISETP.GT.U32.AND P4, PT, R3, 0x1f, PT ;  /* 0x0000001f0300780c */ /* 0x000fca0003f84070 */
[----:B------:R-:W-:Y:S08]  /*0ff0*/  BSSY.RECONVERGENT B0, `(.L_x_26) ;  /* 0x000000d000007945 */ /* 0x000ff00003800200 */
[----:B------:R-:W-:Y:S05]  /*1000*/  @P4 BRA `(.L_x_27) ;  /* 0x00000000002c4947 */ /* 0x000fea0003800000 */
[----:B0123--:R-:W-:Y:S02]  /*1010*/  IMAD.SHL.U32 R4, R9, 0x10, RZ ;  /* 0x0000001009047824 */ /* 0x00ffe400078e00ff */
[----:B------:R-:W-:Y:S02]  /*1020*/  IMAD R12, R10, 0x10, R9 ;  /* 0x000000100a0c7824 */ /* 0x000fe400078e0209 */
[----:B------:R-:W-:-:S03]  /*1030*/  VIADD R11, R4, 0xffffffff ;  /* 0xffffffff040b7836 */ /* 0x000fc60000000000 */
[----:B------:R-:W-:Y:S02]  /*1040*/  LEA R13, R12, UR4, 0x2 ;  /* 0x000000040c0d7c11 */ /* 0x000fe4000f8e10ff */
[----:B------:R-:W-:-:S04]  /*1050*/  LEA.HI R11, R11, R4, RZ, 0x1c ;  /* 0x000000040b0b7211 */ /* 0x000fc800078fe0ff */
[----:B------:R-:W-:Y:S02]  /*1060*/  LEA R12, R11, UR4, 0x2 ;  /* 0x000000040b0c7c11 */ /* 0x000fe4000f8e10ff */
[----:B------:R-:W0:Y:S04]  /*1070*/  LDS R11, [R13+-0x4] ;  /* 0xfffffc000d0b7984 */ /* 0x000e280000000800 */
[----:B------:R-:W1:Y:S04]  /*1080*/  LDS R4, [R12+-0x4] ;  /* 0xfffffc000c047984 */ /* 0x000e680000000800 */
[----:B0-----:R4:W-:Y:S01]  /*1090*/  STS [R12+-0x4], R11 ;  /* 0xfffffc0b0c007388 */ /* 0x0019e20000000800 */
[----:B-1----:R-:W-:-:S05]  /*10a0*/  FADD R4, R4, R11 ;  /* 0x0000000b04047221 */ /* 0x002fca0000000000 */
[----:B------:R4:W-:Y:S02]  /*10b0*/  STS [R13+-0x4], R4 ;  /* 0xfffffc040d007388 */ /* 0x0009e40000000800 */
.L_x_27:
[----:B------:R-:W-:Y:S05]  /*10c0*/  BSYNC.RECONVERGENT B0 ;  /* 0x0000000000007941 */ /* 0x000fea0003800200 */
.L_x_26:
[----:B------:R-:W-:Y:S01]  /*10d0*/  BAR.SYNC.DEFER_BLOCKING 0x0 ;  /* 0x0000000000007b1d */ /* 0x000fe20000010000 */
[----:B------:R-:W-:-:S05]  /*10e0*/  ISETP.GT.U32.AND P4, PT, R3, 0x3f, PT ;  /* 0x0000003f0300780c */ /* 0x000fca0003f84070 */
[----:B------:R-:W-:Y:S08]  /*10f0*/  BSSY.RECONVERGENT B0, `(.L_x_28) ;  /* 0x000000e000007945 */ /* 0x000ff00003800200 */
[----:B------:R-:W-:Y:S05]  /*1100*/  @P4 BRA `(.L_x_29) ;  /* 0x0000000000304947 */ /* 0x000fea0003800000 */
[----:B01234-:R-:W-:Y:S02]  /*1110*/  IMAD.SHL.U32 R4, R9, 0x8, RZ ;  /* 0x0000000809047824 */ /* 0x01ffe400078e00ff */
[----:B------:R-:W-:Y:S02]  /*1120*/  IMAD.SHL.U32 R13, R10, 0x8, RZ ;  /* 0x000000080a0d7824 */ /* 0x000fe400078e00ff */
[----:B------:R-:W-:-:S03]  /*1130*/  VIADD R11, R4, 0xffffffff ;  /* 0xffffffff040b7836 */ /* 0x000fc60000000000 */
[----:B------:R-:W-:Y:S02]  /*1140*/  LEA.HI R13, R4, R13, RZ, 0x1c ;  /* 0x0000000d040d7211 */ /* 0x000fe400078fe0ff */
[----:B------:R-:W-:Y:S02]  /*1150*/  LEA.HI R11, R11, R4, RZ, 0x1c ;  /* 0x000000040b0b7211 */ /* 0x000fe400078fe0ff */
[----:B------:R-:W-:Y:S02]  /*1160*/  LEA R13, R13, UR4, 0x2 ;  /* 0x000000040d0d7c11 */ /* 0x000fe4000f8e10ff */
[----:B------:R-:W-:-:S03]  /*1170*/  LEA R12, R11, UR4, 0x2 ;  /* 0x000000040b0c7c11 */ /* 0x000fc6000f8e10ff */
[----:B------:R-:W0:Y:S04]  /*1180*/  LDS R11, [R13+-0x4] ;  /* 0xfffffc000d0b7984 */ /* 0x000e280000000800 */
[----:B------:R-:W1:Y:S04]  /*1190*/  LDS R4, [R12+-0x4] ;  /* 0xfffffc000c047984 */ /* 0x000e680000000800 */
[----:B0-----:R0:W-:Y:S01]  /*11a0*/  STS [R12+-0x4], R11 ;  /* 0xfffffc0b0c007388 */ /* 0x0011e20000000800 */
[----:B-1----:R-:W-:-:S05]  /*11b0*/  FADD R4, R4, R11 ;  /* 0x0000000b04047221 */ /* 0x002fca0000000000 */
[----:B------:R0:W-:Y:S02]  /*11c0*/  STS [R13+-0x4], R4 ;  /* 0xfffffc040d007388 */ /* 0x0001e40000000800 */
.L_x_29:
[----:B------:R-:W-:Y:S05]  /*11d0*/  BSYNC.RECONVERGENT B0 ;  /* 0x0000000000007941 */ /* 0x000fea0003800200 */
.L_x_28:
[----:B------:R-:W-:Y:S01]  /*11e0*/  BAR.SYNC.DEFER_BLOCKING 0x0 ;  /* 0x0000000000007b1d */ /* 0x000fe20000010000 */
[----:B------:R-:W-:-:S05]  /*11f0*/  ISETP.GT.U32.AND P4, PT, R3, 0x7f, PT ;  /* 0x0000007f0300780c */ /* 0x000fca0003f84070 */
[----:B------:R-:W-:Y:S08]  /*1200*/  BSSY.RECONVERGENT B0, `(.L_x_30) ;  /* 0x000000e000007945 */ /* 0x000ff00003800200 */
[----:B------:R-:W-:Y:S05]  /*1210*/  @P4 BRA `(.L_x_31) ;  /* 0x0000000000304947 */ /* 0x000fea0003800000 */
[----:B------:R-:W-:Y:S02]  /*1220*/  IMAD.SHL.U32 R3, R9, 0x4, RZ ;  /* 0x0000000409037824 */ /* 0x000fe400078e00ff */
[----:B01234-:R-:W-:Y:S02]  /*1230*/  IMAD.SHL.U32 R12, R10, 0x4, RZ ;  /* 0x000000040a0c7824 */ /* 0x01ffe400078e00ff */
        /* <DEDUP_REMOVED lines=10> */
.L_x_31:
[----:B------:R-:W-:Y:S05]  /*12e0*/  BSYNC.RECONVERGENT B0 ;  /* 0x0000000000007941 */ /* 0x000fea0003800200 */
.L_x_30:
[----:B------:R-:W-:Y:S06]  /*12f0*/  BAR.SYNC.DEFER_BLOCKING 0x0 ;  /* 0x0000000000007b1d */ /* 0x000fec0000010000 */
[----:B------:R-:W-:Y:S04]  /*1300*/  BSSY.RECONVERGENT B0, `(.L_x_32) ;  /* 0x000000e000007945 */ /* 0x000fe80003800200 */
[----:B------:R-:W-:Y:S05]  /*1310*/  @P3 BRA `(.L_x_33) ;  /* 0x0000000000303947 */ /* 0x000fea0003800000 */
[----:B------:R-:W-:Y:S02]  /*1320*/  IMAD.SHL.U32 R9, R9, 0x2, RZ ;  /* 0x0000000209097824 */ /* 0x000fe400078e00ff */
[----:B------:R-:W-:Y:S02]  /*1330*/  IMAD.SHL.U32 R10, R10, 0x2, RZ ;  /* 0x000000020a0a7824 */ /* 0x000fe400078e00ff */
[----:B01234-:R-:W-:-:S03]  /*1340*/  VIADD R4, R9, 0xffffffff ;  /* 0xffffffff09047836 */ /* 0x01ffc60000000000 */
        /* <DEDUP_REMOVED lines=9> */
.L_x_33:
[----:B------:R-:W-:Y:S05]  /*13e0*/  BSYNC.RECONVERGENT B0 ;  /* 0x0000000000007941 */ /* 0x000fea0003800200 */
.L_x_32:
[----:B------:R-:W-:Y:S08]  /*13f0*/  BAR.SYNC.DEFER_BLOCKING 0x0 ;  /* 0x0000000000007b1d */ /* 0x000ff00000010000 */
[----:B01234-:R-:W0:Y:S01]  /*1400*/  @!P0 LDC.64 R10, c[0x0][0x388] ;  /* 0x0000e200ff0a8b82 */ /* 0x01fe220000000a00 */
[----:B------:R-:W-:Y:S04]  /*1410*/  @!P2 LDS R3, [R7] ;  /* 0x000000000703a984 */ /* 0x000fe80000000800 */
[----:B------:R-:W1:Y:S02]  /*1420*/  @!P2 LDS R4, [R8+0x4] ;  /* 0x000004000804a984 */ /* 0x000e640000000800 */
[----:B-1----:R-:W-:-:S02]  /*1430*/  @!P2 FADD R9, R3, R4 ;  /* 0x000000040309a221 */ /* 0x002fc40000000000 */
[----:B------:R-:W-:Y:S01]  /*1440*/  @!P2 STS [R7], R4 ;  /* 0x000000040700a388 */ /* 0x000fe20000000800 */
[----:B0-----:R-:W-:-:S03]  /*1450*/  @!P0 IMAD.WIDE.U32 R2, R2, 0x4, R10 ;  /* 0x0000000402028825 */ /* 0x001fc600078e000a */
[----:B------:R-:W-:Y:S01]  /*1460*/  @!P2 STS [R8+0x4], R9 ;  /* 0x000004090800a388 */ /* 0x000fe20000000800 */
[----:B------:R-:W-:Y:S06]  /*1470*/  BAR.SYNC.DEFER_BLOCKING 0x0 ;  /* 0x0000000000007b1d */ /* 0x000fec0000010000 */
[----:B------:R-:W0:Y:S04]  /*1480*/  @!P0 LDS R13, [R6] ;  /* 0x00000000060d8984 */ /* 0x000e280000000800 */
[----:B0-----:R0:W-:Y:S01]  /*1490*/  @!P0 STG.E desc[UR6][R2.64], R13 ;  /* 0x0000000d02008986 */ /* 0x0011e2000c101906 */
[----:B------:R-:W-:Y:S05]  /*14a0*/  @P1 EXIT ;  /* 0x000000000000194d */ /* 0x000fea0003800000 */
[----:B------:R-:W1:Y:S01]  /*14b0*/  LDS R5, [R5+0x800] ;  /* 0x0008000005057984 */ /* 0x000e620000000800 */
[----:B0-----:R-:W0:Y:S02]  /*14c0*/  LDC.64 R2, c[0x0][0x388] ;  /* 0x0000e200ff027b82 */ /* 0x001e240000000a00 */
[----:B0-----:R-:W-:-:S05]  /*14d0*/  IMAD.WIDE.U32 R2, R0, 0x4, R2 ;  /* 0x0000000400027825 */ /* 0x001fca00078e0002 */
[----:B-1----:R-:W-:Y:S01]  /*14e0*/  STG.E desc[UR6][R2.64], R5 ;  /* 0x0000000502007986 */ /* 0x002fe2000c101906 */
[----:B------:R-:W-:Y:S05]  /*14f0*/  EXIT ;  /* 0x000000000000794d */ /* 0x000fea0003800000 */
.L_x_34:
        /* <DEDUP_REMOVED lines=16> */
.L_x_37:


//--------------------- .nv.shared._ZN3cub18CUB_300001_SM_10006detail11EmptyKernelIvEEvv --------------------------
	.section	.nv.shared._ZN3cub18CUB_300001_SM_10006detail11EmptyKernelIvEEvv,"aw",@nobits
	.sectionflags	@""
	.align	16
	.zero		1024


//--------------------- .nv.shared.reserved.0     --------------------------
	.section	.nv.shared.reserved.0,"aw",@nobits
	.weak		__nv_reservedSMEM_offset_0_alias
	.size		__nv_reservedSMEM_offset_0_alias, 0, 64
	.other		__nv_reservedSMEM_offset_0_alias,@"STO_CUDA_RESERVED_SHARED STV_DEFAULT"
__nv_reservedSMEM_offset_0_alias:
	.zero		0
	.zero		64


//--------------------- .nv.global                --------------------------
	.section	.nv.global,"aw",@nobits
.nv.global:
	.type		_ZN34_INTERNAL_a710dca1_4_k_cu_c75592fa6thrust24THRUST_300001_SM_1000_NS3seqE,@object
	.size		_ZN34_INTERNAL_a710dca1_4_k_cu_c75592fa6thrust24THRUST_300001_SM_1000_NS3seqE,(_ZN34_INTERNAL_a710dca1_4_k_cu_c75592fa4cuda3std3__48in_placeE - _ZN34_INTERNAL_a710dca1_4_k_cu_c75592fa6thrust24THRUST_300001_SM_1000_NS3seqE)
_ZN34_INTERNAL_a710dca1_4_k_cu_c75592fa6thrust24THRUST_300001_SM_1000_NS3seqE:
	.zero		1
	.type		_ZN34_INTERNAL_a710dca1_4_k_cu_c75592fa4cuda3std3__48in_placeE,@object
	.size		_ZN34_INTERNAL_a710dca1_4_k_cu_c75592fa4cuda3std3__48in_placeE,(_ZN34_INTERNAL_a710dca1_4_k_cu_c75592fa4cuda3std6ranges3__45__cpo4sizeE - _ZN34_INTERNAL_a710dca1_4_k_cu_c75592fa4cuda3std3__48in_placeE)
_ZN34_INTERNAL_a710dca1_4_k_cu_c75592fa4cuda3std3__48in_placeE:
	.zero		1
	.type		_ZN34_INTERNAL_a710dca1_4_k_cu_c75592fa4cuda3std6ranges3__45__cpo4sizeE,@object
	.size		_ZN34_INTERNAL_a710dca1_4_k_cu_c75592fa4cuda3std6ranges3__45__cpo4sizeE,(_ZN34_INTERNAL_a710dca1_4_k_cu_c75592fa6thrust24THRUST_300001_SM_1000_NS12placeholders2_3E - _ZN34_INTERNAL_a710dca1_4_k_cu_c75592fa4cuda3std6ranges3__45__cpo4sizeE)
_ZN34_INTERNAL_a710dca1_4_k_cu_c75592fa4cuda3std6ranges3__45__cpo4sizeE:
	.zero		1
	.type		_ZN34_INTERNAL_a710dca1_4_k_cu_c75592fa6thrust24THRUST_300001_SM_1000_NS12placeholders2_3E,@object
	.size		_ZN34_INTERNAL_a710dca1_4_k_cu_c75592fa6thrust24THRUST_300001_SM_1000_NS12placeholders2_3E,(_ZN34_INTERNAL_a710dca1_4_k_cu_c75592fa4cuda3std3__45__cpo6cbeginE - _ZN34_INTERNAL_a710dca1_4_k_cu_c75592fa6thrust24THRUST_300001_SM_1000_NS12placeholders2_3E)
_ZN34_INTERNAL_a710dca1_4_k_cu_c75592fa6thrust24THRUST_300001_SM_1000_NS12placeholders2_3E:
	.zero		1
	.type		_ZN34_INTERNAL_a710dca1_4_k_cu_c75592fa4cuda3std3__45__cpo6cbeginE,@object
	.size		_ZN34_INTERNAL_a710dca1_4_k_cu_c75592fa4cuda3std3__45__cpo6cbeginE,(_ZN34_INTERNAL_a710dca1_4_k_cu_c75592fa4cuda3std6ranges3__45__cpo6cbeginE - _ZN34_INTERNAL_a710dca1_4_k_cu_c75592fa4cuda3std3__45__cpo6cbeginE)
_ZN34_INTERNAL_a710dca1_4_k_cu_c75592fa4cuda3std3__45__cpo6cbeginE:
	.zero		1
	.type		_ZN34_INTERNAL_a710dca1_4_k_cu_c75592fa4cuda3std6ranges3__45__cpo6cbeginE,@object
	.size		_ZN34_INTERNAL_a710dca1_4_k_cu_c75592fa4cuda3std6ranges3__45__cpo6cbeginE,(_ZN34_INTERNAL_a710dca1_4_k_cu_c75592fa6thrust24THRUST_300001_SM_1000_NS12placeholders2_7E - _ZN34_INTERNAL_a710dca1_4_k_cu_c75592fa4cuda3std6ranges3__45__cpo6cbeginE)
_ZN34_INTERNAL_a710dca1_4_k_cu_c75592fa4cuda3std6ranges3__45__cpo6cbeginE:
	.zero		1
	.type		_ZN34_INTERNAL_a710dca1_4_k_cu_c75592fa6thrust24THRUST_300001_SM_1000_NS12placeholders2_7E,@object
	.size		_ZN34_INTERNAL_a710dca1_4_k_cu_c75592fa6thrust24THRUST_300001_SM_1000_NS12placeholders2_7E,(_ZN34_INTERNAL_a710dca1_4_k_cu_c75592fa4cuda3std3__45__cpo7crbeginE - _ZN34_INTERNAL_a710dca1_4_k_cu_c75592fa6thrust24THRUST_300001_SM_1000_NS12placeholders2_7E)
_ZN34_INTERNAL_a710dca1_4_k_cu_c75592fa6thrust24THRUST_300001_SM_1000_NS12placeholders2_7E:
	.zero		1
	.type		_ZN34_INTERNAL_a710dca1_4_k_cu_c75592fa4cuda3std3__45__cpo7crbeginE,@object
	.size		_ZN34_INTERNAL_a710dca1_4_k_cu_c75592fa4cuda3std3__45__cpo7crbeginE,(_ZN34_INTERNAL_a710dca1_4_k_cu_c75592fa4cuda3std6ranges3__45__cpo4nextE - _ZN34_INTERNAL_a710dca1_4_k_cu_c75592fa4cuda3std3__45__cpo7crbeginE)
_ZN34_INTERNAL_a710dca1_4_k_cu_c75592fa4cuda3std3__45__cpo7crbeginE:
	.zero		1
	.type		_ZN34_INTERNAL_a710dca1_4_k_cu_c75592fa4cuda3std6ranges3__45__cpo4nextE,@object
	.size		_ZN34_INTERNAL_a710dca1_4_k_cu_c75592fa4cuda3std6ranges3__45__cpo4nextE,(_ZN34_INTERNAL_a710dca1_4_k_cu_c75592fa4cuda3std6ranges3__45__cpo4swapE - _ZN34_INTERNAL_a710dca1_4_k_cu_c75592fa4cuda3std6ranges3__45__cpo4nextE)
_ZN34_INTERNAL_a710dca1_4_k_cu_c75592fa4cuda3std6ranges3__45__cpo4nextE:
	.zero		1
	.type		_ZN34_INTERNAL_a710dca1_4_k_cu_c75592fa4cuda3std6ranges3__45__cpo4swapE,@object
	.size		_ZN34_INTERNAL_a710dca1_4_k_cu_c75592fa4cuda3std6ranges3__45__cpo4swapE,(_ZN34_INTERNAL_a710dca1_4_k_cu_c75592fa6thrust24THRUST_300001_SM_1000_NS8cuda_cub10par_nosyncE - _ZN34_INTERNAL_a710dca1_4_k_cu_c75592fa4cuda3std6ranges3__45__cpo4swapE)
_ZN34_INTERNAL_a710dca1_4_k_cu_c75592fa4cuda3std6ranges3__45__cpo4swapE:
	.zero		1
	.type		_ZN34_INTERNAL_a710dca1_4_k_cu_c75592fa6thrust24THRUST_300001_SM_1000_NS8cuda_cub10par_nosyncE,@object
	.size		_ZN34_INTERNAL_a710dca1_4_k_cu_c75592fa6thrust24THRUST_300001_SM_1000_NS8cuda_cub10par_nosyncE,(_ZN34_INTERNAL_a710dca1_4_k_cu_c75592fa6thrust24THRUST_300001_SM_1000_NS12placeholders2_9E - _ZN34_INTERNAL_a710dca1_4_k_cu_c75592fa6thrust24THRUST_300001_SM_1000_NS8cuda_cub10par_nosyncE)
_ZN34_INTERNAL_a710dca1_4_k_cu_c75592fa6thrust24THRUST_300001_SM_1000_NS8cuda_cub10par_nosyncE:
	.zero		1
	.type		_ZN34_INTERNAL_a710dca1_4_k_cu_c75592fa6thrust24THRUST_300001_SM_1000_NS12placeholders2_9E,@object
	.size		_ZN34_INTERNAL_a710dca1_4_k_cu_c75592fa6thrust24THRUST_300001_SM_1000_NS12placeholders2_9E,(_ZN34_INTERNAL_a710dca1_4_k_cu_c75592fa4cuda3std3__436_GLOBAL__N__a710dca1_4_k_cu_c75592fa6ignoreE - _ZN34_INTERNAL_a710dca1_4_k_cu_c75592fa6thrust24THRUST_300001_SM_1000_NS12placeholders2_9E)
_ZN34_INTERNAL_a710dca1_4_k_cu_c75592fa6thrust24THRUST_300001_SM_1000_NS12placeholders2_9E:
	.zero		1
	.type		_ZN34_INTERNAL_a710dca1_4_k_cu_c75592fa4cuda3std3__436_GLOBAL__N__a710dca1_4_k_cu_c75592fa6ignoreE,@object
	.size		_ZN34_INTERNAL_a710dca1_4_k_cu_c75592fa4cuda3std3__436_GLOBAL__N__a710dca1_4_k_cu_c75592fa6ignoreE,(_ZN34_INTERNAL_a710dca1_4_k_cu_c75592fa4cuda3std6ranges3__45__cpo4dataE - _ZN34_INTERNAL_a710dca1_4_k_cu_c75592fa4cuda3std3__436_GLOBAL__N__a710dca1_4_k_cu_c75592fa6ignoreE)
_ZN34_INTERNAL_a710dca1_4_k_cu_c75592fa4cuda3std3__436_GLOBAL__N__a710dca1_4_k_cu_c75592fa6ignoreE:
	.zero		1
	.type		_ZN34_INTERNAL_a710dca1_4_k_cu_c75592fa4cuda3std6ranges3__45__cpo4dataE,@object
	.size		_ZN34_INTERNAL_a710dca1_4_k_cu_c75592fa4cuda3std6ranges3__45__cpo4dataE,(_ZN34_INTERNAL_a710dca1_4_k_cu_c75592fa6thrust24THRUST_300001_SM_1000_NS12placeholders2_1E - _ZN34_INTERNAL_a710dca1_4_k_cu_c75592fa4cuda3std6ranges3__45__cpo4dataE)
_ZN34_INTERNAL_a710dca1_4_k_cu_c75592fa4cuda3std6ranges3__45__cpo4dataE:
	.zero		1
	.type		_ZN34_INTERNAL_a710dca1_4_k_cu_c75592fa6thrust24THRUST_300001_SM_1000_NS12placeholders2_1E,@object
	.size		_ZN34_INTERNAL_a710dca1_4_k_cu_c75592fa6thrust24THRUST_300001_SM_1000_NS12placeholders2_1E,(_ZN34_INTERNAL_a710dca1_4_k_cu_c75592fa4cuda3std3__45__cpo5beginE - _ZN34_INTERNAL_a710dca1_4_k_cu_c75592fa6thrust24THRUST_300001_SM_1000_NS12placeholders2_1E)
_ZN34_INTERNAL_a710dca1_4_k_cu_c75592fa6thrust24THRUST_300001_SM_1000_NS12placeholders2_1E:
	.zero		1
	.type		_ZN34_INTERNAL_a710dca1_4_k_cu_c75592fa4cuda3std3__45__cpo5beginE,@object
	.size		_ZN34_INTERNAL_a710dca1_4_k_cu_c75592fa4cuda3std3__45__cpo5beginE,(_ZN34_INTERNAL_a710dca1_4_k_cu_c75592fa4cuda3std6ranges3__45__cpo5beginE - _ZN34_INTERNAL_a710dca1_4_k_cu_c75592fa4cuda3std3__45__cpo5beginE)
_ZN34_INTERNAL_a710dca1_4_k_cu_c75592fa4cuda3std3__45__cpo5beginE:
	.zero		1
	.type		_ZN34_INTERNAL_a710dca1_4_k_cu_c75592fa4cuda3std6ranges3__45__cpo5beginE,@object
	.size		_ZN34_INTERNAL_a710dca1_4_k_cu_c75592fa4cuda3std6ranges3__45__cpo5beginE,(_ZN34_INTERNAL_a710dca1_4_k_cu_c75592fa6thrust24THRUST_300001_SM_1000_NS12placeholders2_5E - _ZN34_INTERNAL_a710dca1_4_k_cu_c75592fa4cuda3std6ranges3__45__cpo5beginE)
_ZN34_INTERNAL_a710dca1_4_k_cu_c75592fa4cuda3std6ranges3__45__cpo5beginE:
	.zero		1
	.type		_ZN34_INTERNAL_a710dca1_4_k_cu_c75592fa6thrust24THRUST_300001_SM_1000_NS12placeholders2_5E,@object
	.size		_ZN34_INTERNAL_a710dca1_4_k_cu_c75592fa6thrust24THRUST_300001_SM_1000_NS12placeholders2_5E,(_ZN34_INTERNAL_a710dca1_4_k_cu_c75592fa4cuda3std3__45__cpo6rbeginE - _ZN34_INTERNAL_a710dca1_4_k_cu_c75592fa6thrust24THRUST_300001_SM_1000_NS12placeholders2_5E)
_ZN34_INTERNAL_a710dca1_4_k_cu_c75592fa6thrust24THRUST_300001_SM_1000_NS12placeholders2_5E:
	.zero		1
	.type		_ZN34_INTERNAL_a710dca1_4_k_cu_c75592fa4cuda3std3__45__cpo6rbeginE,@object
	.size		_ZN34_INTERNAL_a710dca1_4_k_cu_c75592fa4cuda3std3__45__cpo6rbeginE,(_ZN34_INTERNAL_a710dca1_4_k_cu_c75592fa4cuda3std6ranges3__45__cpo7advanceE - _ZN34_INTERNAL_a710dca1_4_k_cu_c75592fa4cuda3std3__45__cpo6rbeginE)
_ZN34_INTERNAL_a710dca1_4_k_cu_c75592fa4cuda3std3__45__cpo6rbeginE:
	.zero		1
	.type		_ZN34_INTERNAL_a710dca1_4_k_cu_c75592fa4cuda3std6ranges3__45__cpo7advanceE,@object
	.size		_ZN34_INTERNAL_a710dca1_4_k_cu_c75592fa4cuda3std6ranges3__45__cpo7advanceE,(_ZN34_INTERNAL_a710dca1_4_k_cu_c75592fa4cuda3std3__47nulloptE - _ZN34_INTERNAL_a710dca1_4_k_cu_c75592fa4cuda3std6ranges3__45__cpo7advanceE)
_ZN34_INTERNAL_a710dca1_4_k_cu_c75592fa4cuda3std6ranges3__45__cpo7advanceE:
	.zero		1
	.type		_ZN34_INTERNAL_a710dca1_4_k_cu_c75592fa4cuda3std3__47nulloptE,@object
	.size		_ZN34_INTERNAL_a710dca1_4_k_cu_c75592fa4cuda3std3__47nulloptE,(_ZN34_INTERNAL_a710dca1_4_k_cu_c75592fa4cuda3std6ranges3__45__cpo8distanceE - _ZN34_INTERNAL_a710dca1_4_k_cu_c75592fa4cuda3std3__47nulloptE)
_ZN34_INTERNAL_a710dca1_4_k_cu_c75592fa4cuda3std3__47nulloptE:
	.zero		1
	.type		_ZN34_INTERNAL_a710dca1_4_k_cu_c75592fa4cuda3std6ranges3__45__cpo8distanceE,@object
	.size		_ZN34_INTERNAL_a710dca1_4_k_cu_c75592fa4cuda3std6ranges3__45__cpo8distanceE,(_ZN34_INTERNAL_a710dca1_4_k_cu_c75592fa6thrust24THRUST_300001_SM_1000_NS12placeholders3_10E - _ZN34_INTERNAL_a710dca1_4_k_cu_c75592fa4cuda3std6ranges3__45__cpo8distanceE)
_ZN34_INTERNAL_a710dca1_4_k_cu_c75592fa4cuda3std6ranges3__45__cpo8distanceE:
	.zero		1
	.type		_ZN34_INTERNAL_a710dca1_4_k_cu_c75592fa6thrust24THRUST_300001_SM_1000_NS12placeholders3_10E,@object
	.size		_ZN34_INTERNAL_a710dca1_4_k_cu_c75592fa6thrust24THRUST_300001_SM_1000_NS12placeholders3_10E,(_ZN34_INTERNAL_a710dca1_4_k_cu_c75592fa4cuda3std3__419piecewise_constructE - _ZN34_INTERNAL_a710dca1_4_k_cu_c75592fa6thrust24THRUST_300001_SM_1000_NS12placeholders3_10E)
_ZN34_INTERNAL_a710dca1_4_k_cu_c75592fa6thrust24THRUST_300001_SM_1000_NS12placeholders3_10E:
	.zero		1
	.type		_ZN34_INTERNAL_a710dca1_4_k_cu_c75592fa4cuda3std3__419piecewise_constructE,@object
	.size		_ZN34_INTERNAL_a710dca1_4_k_cu_c75592fa4cuda3std3__419piecewise_constructE,(_ZN34_INTERNAL_a710dca1_4_k_cu_c75592fa4cuda3std6ranges3__45__cpo5cdataE - _ZN34_INTERNAL_a710dca1_4_k_cu_c75592fa4cuda3std3__419piecewise_constructE)
_ZN34_INTERNAL_a710dca1_4_k_cu_c75592fa4cuda3std3__419piecewise_constructE:
	.zero		1
	.type		_ZN34_INTERNAL_a710dca1_4_k_cu_c75592fa4cuda3std6ranges3__45__cpo5cdataE,@object
	.size		_ZN34_INTERNAL_a710dca1_4_k_cu_c75592fa4cuda3std6ranges3__45__cpo5cdataE,(_ZN34_INTERNAL_a710dca1_4_k_cu_c75592fa6thrust24THRUST_300001_SM_1000_NS12placeholders2_2E - _ZN34_INTERNAL_a710dca1_4_k_cu_c75592fa4cuda3std6ranges3__45__cpo5cdataE)
_ZN34_INTERNAL_a710dca1_4_k_cu_c75592fa4cuda3std6ranges3__45__cpo5cdataE:
	.zero		1
	.type		_ZN34_INTERNAL_a710dca1_4_k_cu_c75592fa6thrust24THRUST_300001_SM_1000_NS12placeholders2_2E,@object
	.size		_ZN34_INTERNAL_a710dca1_4_k_cu_c75592fa6thrust24THRUST_300001_SM_1000_NS12placeholders2_2E,(_ZN34_INTERNAL_a710dca1_4_k_cu_c75592fa4cuda3std3__45__cpo3endE - _ZN34_INTERNAL_a710dca1_4_k_cu_c75592fa6thrust24THRUST_300001_SM_1000_NS12placeholders2_2E)
_ZN34_INTERNAL_a710dca1_4_k_cu_c75592fa6thrust24THRUST_300001_SM_1000_NS12placeholders2_2E:
	.zero		1
	.type		_ZN34_INTERNAL_a710dca1_4_k_cu_c75592fa4cuda3std3__45__cpo3endE,@object
	.size		_ZN34_INTERNAL_a710dca1_4_k_cu_c75592fa4cuda3std3__45__cpo3endE,(_ZN34_INTERNAL_a710dca1_4_k_cu_c75592fa4cuda3std6ranges3__45__cpo3endE - _ZN34_INTERNAL_a710dca1_4_k_cu_c75592fa4cuda3std3__45__cpo3endE)
_ZN34_INTERNAL_a710dca1_4_k_cu_c75592fa4cuda3std3__45__cpo3endE:
	.zero		1
	.type		_ZN34_INTERNAL_a710dca1_4_k_cu_c75592fa4cuda3std6ranges3__45__cpo3endE,@object
	.size		_ZN34_INTERNAL_a710dca1_4_k_cu_c75592fa4cuda3std6ranges3__45__cpo3endE,(_ZN34_INTERNAL_a710dca1_4_k_cu_c75592fa6thrust24THRUST_300001_SM_1000_NS12placeholders2_6E - _ZN34_INTERNAL_a710dca1_4_k_cu_c75592fa4cuda3std6ranges3__45__cpo3endE)
_ZN34_INTERNAL_a710dca1_4_k_cu_c75592fa4cuda3std6ranges3__45__cpo3endE:
	.zero		1
	.type		_ZN34_INTERNAL_a710dca1_4_k_cu_c75592fa6thrust24THRUST_300001_SM_1000_NS12placeholders2_6E,@object
	.size		_ZN34_INTERNAL_a710dca1_4_k_cu_c75592fa6thrust24THRUST_300001_SM_1000_NS12placeholders2_6E,(_ZN34_INTERNAL_a710dca1_4_k_cu_c75592fa4cuda3std3__45__cpo4rendE - _ZN34_INTERNAL_a710dca1_4_k_cu_c75592fa6thrust24THRUST_300001_SM_1000_NS12placeholders2_6E)
_ZN34_INTERNAL_a710dca1_4_k_cu_c75592fa6thrust24THRUST_300001_SM_1000_NS12placeholders2_6E:
	.zero		1
	.type		_ZN34_INTERNAL_a710dca1_4_k_cu_c75592fa4cuda3std3__45__cpo4rendE,@object
	.size		_ZN34_INTERNAL_a710dca1_4_k_cu_c75592fa4cuda3std3__45__cpo4rendE,(_ZN34_INTERNAL_a710dca1_4_k_cu_c75592fa4cuda3std6ranges3__45__cpo9iter_swapE - _ZN34_INTERNAL_a710dca1_4_k_cu_c75592fa4cuda3std3__45__cpo4rendE)
_ZN34_INTERNAL_a710dca1_4_k_cu_c75592fa4cuda3std3__45__cpo4rendE:
	.zero		1
	.type		_ZN34_INTERNAL_a710dca1_4_k_cu_c75592fa4cuda3std6ranges3__45__cpo9iter_swapE,@object
	.size		_ZN34_INTERNAL_a710dca1_4_k_cu_c75592fa4cuda3std6ranges3__45__cpo9iter_swapE,(_ZN34_INTERNAL_a710dca1_4_k_cu_c75592fa4cuda3std3__48unexpectE - _ZN34_INTERNAL_a710dca1_4_k_cu_c75592fa4cuda3std6ranges3__45__cpo9iter_swapE)
_ZN34_INTERNAL_a710dca1_4_k_cu_c75592fa4cuda3std6ranges3__45__cpo9iter_swapE:
	.zero		1
	.type		_ZN34_INTERNAL_a710dca1_4_k_cu_c75592fa4cuda3std3__48unexpectE,@object
	.size		_ZN34_INTERNAL_a710dca1_4_k_cu_c75592fa4cuda3std3__48unexpectE,(_ZN34_INTERNAL_a710dca1_4_k_cu_c75592fa6thrust24THRUST_300001_SM_1000_NS8cuda_cub3parE - _ZN34_INTERNAL_a710dca1_4_k_cu_c75592fa4cuda3std3__48unexpectE)
_ZN34_INTERNAL_a710dca1_4_k_cu_c75592fa4cuda3std3__48unexpectE:
	.zero		1
	.type		_ZN34_INTERNAL_a710dca1_4_k_cu_c75592fa6thrust24THRUST_300001_SM_1000_NS8cuda_cub3parE,@object
	.size		_ZN34_INTERNAL_a710dca1_4_k_cu_c75592fa6thrust24THRUST_300001_SM_1000_NS8cuda_cub3parE,(_ZN34_INTERNAL_a710dca1_4_k_cu_c75592fa6thrust24THRUST_300001_SM_1000_NS12placeholders2_4E - _ZN34_INTERNAL_a710dca1_4_k_cu_c75592fa6thrust24THRUST_300001_SM_1000_NS8cuda_cub3parE)
_ZN34_INTERNAL_a710dca1_4_k_cu_c75592fa6thrust24THRUST_300001_SM_1000_NS8cuda_cub3parE:
	.zero		1
	.type		_ZN34_INTERNAL_a710dca1_4_k_cu_c75592fa6thrust24THRUST_300001_SM_1000_NS12placeholders2_4E,@object
	.size		_ZN34_INTERNAL_a710dca1_4_k_cu_c75592fa6thrust24THRUST_300001_SM_1000_NS12placeholders2_4E,(_ZN34_INTERNAL_a710dca1_4_k_cu_c75592fa4cuda3std3__45__cpo4cendE - _ZN34_INTERNAL_a710dca1_4_k_cu_c75592fa6thrust24THRUST_300001_SM_1000_NS12placeholders2_4E)
_ZN34_INTERNAL_a710dca1_4_k_cu_c75592fa6thrust24THRUST_300001_SM_1000_NS12placeholders2_4E:
	.zero		1
	.type		_ZN34_INTERNAL_a710dca1_4_k_cu_c75592fa4cuda3std3__45__cpo4cendE,@object
	.size		_ZN34_INTERNAL_a710dca1_4_k_cu_c75592fa4cuda3std3__45__cpo4cendE,(_ZN34_INTERNAL_a710dca1_4_k_cu_c75592fa4cuda3std6ranges3__45__cpo4cendE - _ZN34_INTERNAL_a710dca1_4_k_cu_c75592fa4cuda3std3__45__cpo4cendE)
_ZN34_INTERNAL_a710dca1_4_k_cu_c75592fa4cuda3std3__45__cpo4cendE:
	.zero		1
	.type		_ZN34_INTERNAL_a710dca1_4_k_cu_c75592fa4cuda3std6ranges3__45__cpo4cendE,@object
	.size		_ZN34_INTERNAL_a710dca1_4_k_cu_c75592fa4cuda3std6ranges3__45__cpo4cendE,(_ZN34_INTERNAL_a710dca1_4_k_cu_c75592fa4cuda3std3__420unreachable_sentinelE - _ZN34_INTERNAL_a710dca1_4_k_cu_c75592fa4cuda3std6ranges3__45__cpo4cendE)
_ZN34_INTERNAL_a710dca1_4_k_cu_c75592fa4cuda3std6ranges3__45__cpo4cendE:
	.zero		1
	.type		_ZN34_INTERNAL_a710dca1_4_k_cu_c75592fa4cuda3std3__420unreachable_sentinelE,@object
	.size		_ZN34_INTERNAL_a710dca1_4_k_cu_c75592fa4cuda3std3__420unreachable_sentinelE,(_ZN34_INTERNAL_a710dca1_4_k_cu_c75592fa4cuda3std6ranges3__45__cpo5ssizeE - _ZN34_INTERNAL_a710dca1_4_k_cu_c75592fa4cuda3std3__420unreachable_sentinelE)
_ZN34_INTERNAL_a710dca1_4_k_cu_c75592fa4cuda3std3__420unreachable_sentinelE:
	.zero		1
	.type		_ZN34_INTERNAL_a710dca1_4_k_cu_c75592fa4cuda3std6ranges3__45__cpo5ssizeE,@object
	.size		_ZN34_INTERNAL_a710dca1_4_k_cu_c75592fa4cuda3std6ranges3__45__cpo5ssizeE,(_ZN34_INTERNAL_a710dca1_4_k_cu_c75592fa6thrust24THRUST_300001_SM_1000_NS12placeholders2_8E - _ZN34_INTERNAL_a710dca1_4_k_cu_c75592fa4cuda3std6ranges3__45__cpo5ssizeE)
_ZN34_INTERNAL_a710dca1_4_k_cu_c75592fa4cuda3std6ranges3__45__cpo5ssizeE:
	.zero		1
	.type		_ZN34_INTERNAL_a710dca1_4_k_cu_c75592fa6thrust24THRUST_300001_SM_1000_NS12placeholders2_8E,@object
	.size		_ZN34_INTERNAL_a710dca1_4_k_cu_c75592fa6thrust24THRUST_300001_SM_1000_NS12placeholders2_8E,(_ZN34_INTERNAL_a710dca1_4_k_cu_c75592fa4cuda3std3__45__cpo5crendE - _ZN34_INTERNAL_a710dca1_4_k_cu_c75592fa6thrust24THRUST_300001_SM_1000_NS12placeholders2_8E)
_ZN34_INTERNAL_a710dca1_4_k_cu_c75592fa6thrust24THRUST_300001_SM_1000_NS12placeholders2_8E:
	.zero		1
	.type		_ZN34_INTERNAL_a710dca1_4_k_cu_c75592fa4cuda3std3__45__cpo5crendE,@object
	.size		_ZN34_INTERNAL_a710dca1_4_k_cu_c75592fa4cuda3std3__45__cpo5crendE,(_ZN34_INTERNAL_a710dca1_4_k_cu_c75592fa4cuda3std6ranges3__45__cpo4prevE - _ZN34_INTERNAL_a710dca1_4_k_cu_c75592fa4cuda3std3__45__cpo5crendE)
_ZN34_INTERNAL_a710dca1_4_k_cu_c75592fa4cuda3std3__45__cpo5crendE:
	.zero		1
	.type		_ZN34_INTERNAL_a710dca1_4_k_cu_c75592fa4cuda3std6ranges3__45__cpo4prevE,@object
	.size		_ZN34_INTERNAL_a710dca1_4_k_cu_c75592fa4cuda3std6ranges3__45__cpo4prevE,(_ZN34_INTERNAL_a710dca1_4_k_cu_c75592fa4cuda3std6ranges3__45__cpo9iter_moveE - _ZN34_INTERNAL_a710dca1_4_k_cu_c75592fa4cuda3std6ranges3__45__cpo4prevE)
_ZN34_INTERNAL_a710dca1_4_k_cu_c75592fa4cuda3std6ranges3__45__cpo4prevE:
	.zero		1
	.type		_ZN34_INTERNAL_a710dca1_4_k_cu_c75592fa4cuda3std6ranges3__45__cpo9iter_moveE,@object
	.size		_ZN34_INTERNAL_a710dca1_4_k_cu_c75592fa4cuda3std6ranges3__45__cpo9iter_moveE,(_ZN34_INTERNAL_a710dca1_4_k_cu_c75592fa6thrust24THRUST_300001_SM_1000_NS6system6detail10sequential3seqE - _ZN34_INTERNAL_a710dca1_4_k_cu_c75592fa4cuda3std6ranges3__45__cpo9iter_moveE)
_ZN34_INTERNAL_a710dca1_4_k_cu_c75592fa4cuda3std6ranges3__45__cpo9iter_moveE:
	.zero		1
	.type		_ZN34_INTERNAL_a710dca1_4_k_cu_c75592fa6thrust24THRUST_300001_SM_1000_NS6system6detail10sequential3seqE,@object
	.size		_ZN34_INTERNAL_a710dca1_4_k_cu_c75592fa6thrust24THRUST_300001_SM_1000_NS6system6detail10sequential3seqE,(.L_31 - _ZN34_INTERNAL_a710dca1_4_k_cu_c75592fa6thrust24THRUST_300001_SM_1000_NS6system6detail10sequential3seqE)
_ZN34_INTERNAL_a710dca1_4_k_cu_c75592fa6thrust24THRUST_300001_SM_1000_NS6system6detail10sequential3seqE:
	.zero		1
.L_31:


//--------------------- .nv.shared._Z14additionKernelPfS_S_j --------------------------
	.section	.nv.shared._Z14additionKernelPfS_S_j,"aw",@nobits
	.sectionflags	@""
	.align	16
	.zero		1024


//--------------------- .nv.shared._Z13prescanKernelPfS_S_j --------------------------
	.section	.nv.shared._Z13prescanKernelPfS_S_j,"aw",@nobits
	.sectionflags	@""
	.align	16
	.zero		1024


//--------------------- .nv.constant0._ZN3cub18CUB_300001_SM_10006detail11EmptyKernelIvEEvv --------------------------
	.section	.nv.constant0._ZN3cub18CUB_300001_SM_10006detail11EmptyKernelIvEEvv,"a",@progbits
	.sectionflags	@""
	.align	4
.nv.constant0._ZN3cub18CUB_300001_SM_10006detail11EmptyKernelIvEEvv:
	.zero		896


//--------------------- .nv.constant0._Z14additionKernelPfS_S_j --------------------------
	.section	.nv.constant0._Z14additionKernelPfS_S_j,"a",@progbits
	.sectionflags	@""
	.align	4
.nv.constant0._Z14additionKernelPfS_S_j:
	.zero		924


//--------------------- .nv.constant0._Z13prescanKernelPfS_S_j --------------------------
	.section	.nv.constant0._Z13prescanKernelPfS_S_j,"a",@progbits
	.sectionflags	@""
	.align	4
.nv.constant0._Z13prescanKernelPfS_S_j:
	.zero		924


//--------------------- SYMBOLS --------------------------

	.type		.nv.reservedSmem.offset0,@object
	.size		.nv.reservedSmem.offset0,0x4
	.type		.nv.reservedSmem.cap,@object
	.size		.nv.reservedSmem.cap,0x4
